	.target	sm_90a

	.elftype	@"ET_EXEC"


//--------------------- .note.nv.tkinfo           --------------------------
	.section	.note.nv.tkinfo,"",@"SHT_NOTE"
	.sectionflags	@"SHF_NOTE_NV_TKINFO"
	.tkinfo
        /*0018*/ 	.word	0x00000002
        /*0030*/ 	.string	""
        /*0030*/ 	.string	"ptxas"
        /*0030*/ 	.string	"Cuda compilation tools, release 13.0, V13.0.88"
        /*0030*/ 	.string	"Build cuda_13.0.r13.0/compiler.36424714_0"
        /*0030*/ 	.string	"-arch sm_90a -m 64 "



//--------------------- .note.nv.cuinfo           --------------------------
	.section	.note.nv.cuinfo,"",@"SHT_NOTE"
	.sectionflags	@"SHF_NOTE_NV_CUINFO"
        /*0018*/ 	.short	0x0002
        /*001a*/ 	.short	0x005a
        /*001c*/ 	.short	0x0082
	.zero		2


//--------------------- .nv.info                  --------------------------
	.section	.nv.info,"",@"SHT_CUDA_INFO"
	.align	4


	//----- nvinfo : EIATTR_REGCOUNT
	.align		4
        /*0000*/ 	.byte	0x04, 0x2f
        /*0002*/ 	.short	(.L_15 - .L_14)
	.align		4
.L_14:
        /*0004*/ 	.word	index@(_ZN7cutlass13device_kernelINS_4gemm6kernel13GemmUniversalIN4cute5tupleIJiiiiEEENS1_10collective13CollectiveMmaINS1_34MainloopSm90TmaGmmaWarpSpecializedILi5ENS5_IJNS4_1CILi1EEESB_SB_EEENS1_35KernelTmaWarpSpecializedCooperativeEEENS5_IJNSA_ILi256EEENSA_ILi64EEENSA_ILi128EEEEEENS_10tfloat32_tENS5_IJlSB_lEEESJ_SK_NS4_8TiledMMAINS4_8MMA_AtomIJNS4_4SM904GMMA29MMA_64x64x8_F32TF32TF32_SS_TNILNSO_7ScaleInE1ELSQ_1EEEEEENS4_6LayoutINS5_IJNSA_ILi2EEESB_SB_EEENS5_IJSB_NSA_ILi0EEESW_EEEEENS5_IJNS4_10UnderscoreESZ_SZ_EEEEENS4_13SM90_TMA_LOADENS4_14ComposedLayoutINS4_7SwizzleILi3ELi4ELi3EEENS4_18smem_ptr_flag_bitsILi32EEENST_INS5_IJNSA_ILi8EEENSA_ILi32EEEEEENS5_IJS19_SB_EEEEEEEvNS4_8identityES12_S1D_vS1E_EENS_8epilogue10collective6detail29Sm90TmaWarpSpecializedAdapterINS1H_15DefaultEpilogueISJ_SK_SK_NS1G_6thread17LinearCombinationISJ_Li1EffLNS1L_9ScaleType4KindE0ELNS_15FloatRoundStyleE2ESJ_EENS1_15EpilogueDefaultEEEEEvvEEEEvNT_6ParamsE)
        /*0008*/ 	.word	0x000000a8


	//----- nvinfo : EIATTR_FRAME_SIZE
	.align		4
.L_15:
        /*000c*/ 	.byte	0x04, 0x11
        /*000e*/ 	.short	(.L_17 - .L_16)
	.align		4
.L_16:
        /*0010*/ 	.word	index@(_ZN7cutlass13device_kernelINS_4gemm6kernel13GemmUniversalIN4cute5tupleIJiiiiEEENS1_10collective13CollectiveMmaINS1_34MainloopSm90TmaGmmaWarpSpecializedILi5ENS5_IJNS4_1CILi1EEESB_SB_EEENS1_35KernelTmaWarpSpecializedCooperativeEEENS5_IJNSA_ILi256EEENSA_ILi64EEENSA_ILi128EEEEEENS_10tfloat32_tENS5_IJlSB_lEEESJ_SK_NS4_8TiledMMAINS4_8MMA_AtomIJNS4_4SM904GMMA29MMA_64x64x8_F32TF32TF32_SS_TNILNSO_7ScaleInE1ELSQ_1EEEEEENS4_6LayoutINS5_IJNSA_ILi2EEESB_SB_EEENS5_IJSB_NSA_ILi0EEESW_EEEEENS5_IJNS4_10UnderscoreESZ_SZ_EEEEENS4_13SM90_TMA_LOADENS4_14ComposedLayoutINS4_7SwizzleILi3ELi4ELi3EEENS4_18smem_ptr_flag_bitsILi32EEENST_INS5_IJNSA_ILi8EEENSA_ILi32EEEEEENS5_IJS19_SB_EEEEEEEvNS4_8identityES12_S1D_vS1E_EENS_8epilogue10collective6detail29Sm90TmaWarpSpecializedAdapterINS1H_15DefaultEpilogueISJ_SK_SK_NS1G_6thread17LinearCombinationISJ_Li1EffLNS1L_9ScaleType4KindE0ELNS_15FloatRoundStyleE2ESJ_EENS1_15EpilogueDefaultEEEEEvvEEEEvNT_6ParamsE)
        /*0014*/ 	.word	0x00000000


	//----- nvinfo : EIATTR_MIN_STACK_SIZE
	.align		4
.L_17:
        /*0018*/ 	.byte	0x04, 0x12
        /*001a*/ 	.short	(.L_19 - .L_18)
	.align		4
.L_18:
        /*001c*/ 	.word	index@(_ZN7cutlass13device_kernelINS_4gemm6kernel13GemmUniversalIN4cute5tupleIJiiiiEEENS1_10collective13CollectiveMmaINS1_34MainloopSm90TmaGmmaWarpSpecializedILi5ENS5_IJNS4_1CILi1EEESB_SB_EEENS1_35KernelTmaWarpSpecializedCooperativeEEENS5_IJNSA_ILi256EEENSA_ILi64EEENSA_ILi128EEEEEENS_10tfloat32_tENS5_IJlSB_lEEESJ_SK_NS4_8TiledMMAINS4_8MMA_AtomIJNS4_4SM904GMMA29MMA_64x64x8_F32TF32TF32_SS_TNILNSO_7ScaleInE1ELSQ_1EEEEEENS4_6LayoutINS5_IJNSA_ILi2EEESB_SB_EEENS5_IJSB_NSA_ILi0EEESW_EEEEENS5_IJNS4_10UnderscoreESZ_SZ_EEEEENS4_13SM90_TMA_LOADENS4_14ComposedLayoutINS4_7SwizzleILi3ELi4ELi3EEENS4_18smem_ptr_flag_bitsILi32EEENST_INS5_IJNSA_ILi8EEENSA_ILi32EEEEEENS5_IJS19_SB_EEEEEEEvNS4_8identityES12_S1D_vS1E_EENS_8epilogue10collective6detail29Sm90TmaWarpSpecializedAdapterINS1H_15DefaultEpilogueISJ_SK_SK_NS1G_6thread17LinearCombinationISJ_Li1EffLNS1L_9ScaleType4KindE0ELNS_15FloatRoundStyleE2ESJ_EENS1_15EpilogueDefaultEEEEEvvEEEEvNT_6ParamsE)
        /*0020*/ 	.word	0x00000000
.L_19:


//--------------------- .nv.compat                --------------------------
	.section	.nv.compat,"",@"SHT_CUDA_COMPAT_INFO"
	.align	4
        /*0000*/ 	.byte	0x02, 0x09, 0x01, 0x00, 0x02, 0x02, 0x04, 0x00, 0x02, 0x05, 0x05, 0x00, 0x03, 0x07, 0x01, 0x01
        /*0010*/ 	.byte	0x02, 0x03, 0x01, 0x00, 0x02, 0x06, 0x01, 0x00, 0x04, 0x0b, 0x08, 0x00, 0x00, 0x00, 0x00, 0x00
        /*0020*/ 	.byte	0x00, 0x00, 0x00, 0x00


//--------------------- .nv.info._ZN7cutlass13device_kernelINS_4gemm6kernel13GemmUniversalIN4cute5tupleIJiiiiEEENS1_10collective13CollectiveMmaINS1_34MainloopSm90TmaGmmaWarpSpecializedILi5ENS5_IJNS4_1CILi1EEESB_SB_EEENS1_35KernelTmaWarpSpecializedCooperativeEEENS5_IJNSA_ILi256EEENSA_ILi64EEENSA_ILi128EEEEEENS_10tfloat32_tENS5_IJlSB_lEEESJ_SK_NS4_8TiledMMAINS4_8MMA_AtomIJNS4_4SM904GMMA29MMA_64x64x8_F32TF32TF32_SS_TNILNSO_7ScaleInE1ELSQ_1EEEEEENS4_6LayoutINS5_IJNSA_ILi2EEESB_SB_EEENS5_IJSB_NSA_ILi0EEESW_EEEEENS5_IJNS4_10UnderscoreESZ_SZ_EEEEENS4_13SM90_TMA_LOADENS4_14ComposedLayoutINS4_7SwizzleILi3ELi4ELi3EEENS4_18smem_ptr_flag_bitsILi32EEENST_INS5_IJNSA_ILi8EEENSA_ILi32EEEEEENS5_IJS19_SB_EEEEEEEvNS4_8identityES12_S1D_vS1E_EENS_8epilogue10collective6detail29Sm90TmaWarpSpecializedAdapterINS1H_15DefaultEpilogueISJ_SK_SK_NS1G_6thread17LinearCombinationISJ_Li1EffLNS1L_9ScaleType4KindE0ELNS_15FloatRoundStyleE2ESJ_EENS1_15EpilogueDefaultEEEEEvvEEEEvNT_6ParamsE --------------------------
	.section	.nv.info._ZN7cutlass13device_kernelINS_4gemm6kernel13GemmUniversalIN4cute5tupleIJiiiiEEENS1_10collective13CollectiveMmaINS1_34MainloopSm90TmaGmmaWarpSpecializedILi5ENS5_IJNS4_1CILi1EEESB_SB_EEENS1_35KernelTmaWarpSpecializedCooperativeEEENS5_IJNSA_ILi256EEENSA_ILi64EEENSA_ILi128EEEEEENS_10tfloat32_tENS5_IJlSB_lEEESJ_SK_NS4_8TiledMMAINS4_8MMA_AtomIJNS4_4SM904GMMA29MMA_64x64x8_F32TF32TF32_SS_TNILNSO_7ScaleInE1ELSQ_1EEEEEENS4_6LayoutINS5_IJNSA_ILi2EEESB_SB_EEENS5_IJSB_NSA_ILi0EEESW_EEEEENS5_IJNS4_10UnderscoreESZ_SZ_EEEEENS4_13SM90_TMA_LOADENS4_14ComposedLayoutINS4_7SwizzleILi3ELi4ELi3EEENS4_18smem_ptr_flag_bitsILi32EEENST_INS5_IJNSA_ILi8EEENSA_ILi32EEEEEENS5_IJS19_SB_EEEEEEEvNS4_8identityES12_S1D_vS1E_EENS_8epilogue10collective6detail29Sm90TmaWarpSpecializedAdapterINS1H_15DefaultEpilogueISJ_SK_SK_NS1G_6thread17LinearCombinationISJ_Li1EffLNS1L_9ScaleType4KindE0ELNS_15FloatRoundStyleE2ESJ_EENS1_15EpilogueDefaultEEEEEvvEEEEvNT_6ParamsE,"",@"SHT_CUDA_INFO"
	.sectionflags	@""
	.align	4


	//----- nvinfo : EIATTR_CUDA_API_VERSION
	.align		4
        /*0000*/ 	.byte	0x04, 0x37
        /*0002*/ 	.short	(.L_21 - .L_20)
.L_20:
        /*0004*/ 	.word	0x00000082


	//----- nvinfo : EIATTR_KPARAM_INFO
	.align		4
.L_21:
        /*0008*/ 	.byte	0x04, 0x17
        /*000a*/ 	.short	(.L_23 - .L_22)
.L_22:
        /*000c*/ 	.word	0x00000000
        /*0010*/ 	.short	0x0000
        /*0012*/ 	.short	0x0070
        /*0014*/ 	.byte	0x00, 0xf0, 0x01, 0x10


	//----- nvinfo : EIATTR_SPARSE_MMA_MASK
	.align		4
.L_23:
        /*0018*/ 	.byte	0x03, 0x50
        /*001a*/ 	.short	0x0000


	//----- nvinfo : EIATTR_MAXREG_COUNT
	.align		4
        /*001c*/ 	.byte	0x03, 0x1b
        /*001e*/ 	.short	0x00a8


	//----- nvinfo : EIATTR_NUM_BARRIERS
	.align		4
        /*0020*/ 	.byte	0x02, 0x4c
        /*0022*/ 	.byte	0x01
	.zero		1


	//----- nvinfo : EIATTR_EXTERNS
	.align		4
        /*0024*/ 	.byte	0x04, 0x0f
        /*0026*/ 	.short	(.L_25 - .L_24)


	//   ....[0]....
	.align		4
.L_24:
        /*0028*/ 	.word	index@(__assertfail)


	//----- nvinfo : EIATTR_MERCURY_ISA_VERSION
	.align		4
.L_25:
        /*002c*/ 	.byte	0x03, 0x5f
        /*002e*/ 	.short	0x0101


	//----- nvinfo : EIATTR_INT_WARP_WIDE_INSTR_OFFSETS
	.align		4
        /*0030*/ 	.byte	0x04, 0x31
        /*0032*/ 	.short	(.L_27 - .L_26)


	//   ....[0]....
.L_26:
        /*0034*/ 	.word	0x000003a0


	//   ....[1]....
        /*0038*/ 	.word	0x000003b0


	//   ....[2]....
        /*003c*/ 	.word	0x000004f0


	//----- nvinfo : EIATTR_COOP_GROUP_MASK_REGIDS
	.align		4
.L_27:
        /*0040*/ 	.byte	0x04, 0x29
        /*0042*/ 	.short	(.L_29 - .L_28)


	//   ....[0]....
.L_28:
        /*0044*/ 	.word	0xffffffff


	//   ....[1]....
        /*0048*/ 	.word	0xffffffff


	//   ....[2]....
        /*004c*/ 	.word	0xffffffff


	//   ....[3]....
        /*0050*/ 	.word	0xffffffff


	//   ....[4]....
        /*0054*/ 	.word	0xffffffff


	//----- nvinfo : EIATTR_COOP_GROUP_INSTR_OFFSETS
	.align		4
.L_29:
        /*0058*/ 	.byte	0x04, 0x28
        /*005a*/ 	.short	(.L_31 - .L_30)


	//   ....[0]....
.L_30:
        /*005c*/ 	.word	0x00000060


	//   ....[1]....
        /*0060*/ 	.word	0x00000070


	//   ....[2]....
        /*0064*/ 	.word	0x00000130


	//   ....[3]....
        /*0068*/ 	.word	0x000002e0


	//   ....[4]....
        /*006c*/ 	.word	0x00001220


	//----- nvinfo : EIATTR_REG_RECONFIG
	.align		4
.L_31:
        /*0070*/ 	.byte	0x01, 0x54
	.zero		2


	//----- nvinfo : EIATTR_SYSCALL_OFFSETS
	.align		4
        /*0074*/ 	.byte	0x04, 0x46
        /*0076*/ 	.short	(.L_33 - .L_32)


	//   ....[0]....
.L_32:
        /*0078*/ 	.word	0x00001410


	//----- nvinfo : EIATTR_MBARRIER_INSTR_OFFSETS
	.align		4
.L_33:
        /*007c*/ 	.byte	0x04, 0x39
        /*007e*/ 	.short	(.L_35 - .L_34)


	//   ....[0]....
.L_34:
        /*0080*/ 	.word	0x00000230
        /*0084*/ 	.word	0x000000ff
        /*0088*/ 	.word	0x00000000
        /*008c*/ 	.short	0x0100
        /*008e*/ 	.byte	0x08
	.zero		1


	//   ....[1]....
        /*0090*/ 	.word	0x00000240
        /*0094*/ 	.word	0x000000ff
        /*0098*/ 	.word	0x00000028
        /*009c*/ 	.short	0x0100
        /*009e*/ 	.byte	0x08
	.zero		1


	//   ....[2]....
        /*00a0*/ 	.word	0x00000250
        /*00a4*/ 	.word	0x000000ff
        /*00a8*/ 	.word	0x00000008
        /*00ac*/ 	.short	0x0100
        /*00ae*/ 	.byte	0x08
	.zero		1


	//   ....[3]....
        /*00b0*/ 	.word	0x00000260
        /*00b4*/ 	.word	0x000000ff
        /*00b8*/ 	.word	0x00000030
        /*00bc*/ 	.short	0x0100
        /*00be*/ 	.byte	0x08
	.zero		1


	//   ....[4]....
        /*00c0*/ 	.word	0x00000270
        /*00c4*/ 	.word	0x000000ff
        /*00c8*/ 	.word	0x00000010
        /*00cc*/ 	.short	0x0100
        /*00ce*/ 	.byte	0x08
	.zero		1


	//   ....[5]....
        /*00d0*/ 	.word	0x00000280
        /*00d4*/ 	.word	0x000000ff
        /*00d8*/ 	.word	0x00000038
        /*00dc*/ 	.short	0x0100
        /*00de*/ 	.byte	0x08
	.zero		1


	//   ....[6]....
        /*00e0*/ 	.word	0x00000290
        /*00e4*/ 	.word	0x000000ff
        /*00e8*/ 	.word	0x00000018
        /*00ec*/ 	.short	0x0100
        /*00ee*/ 	.byte	0x08
	.zero		1


	//   ....[7]....
        /*00f0*/ 	.word	0x000002a0
        /*00f4*/ 	.word	0x000000ff
        /*00f8*/ 	.word	0x00000040
        /*00fc*/ 	.short	0x0100
        /*00fe*/ 	.byte	0x08
	.zero		1


	//   ....[8]....
        /*0100*/ 	.word	0x000002b0
        /*0104*/ 	.word	0x000000ff
        /*0108*/ 	.word	0x00000020
        /*010c*/ 	.short	0x0100
        /*010e*/ 	.byte	0x08
	.zero		1


	//   ....[9]....
        /*0110*/ 	.word	0x000002c0
        /*0114*/ 	.word	0x000000ff
        /*0118*/ 	.word	0x00000048
        /*011c*/ 	.short	0x0100
        /*011e*/ 	.byte	0x08
	.zero		1


	//   ....[10]....
        /*0120*/ 	.word	0x00000570
        /*0124*/ 	.word	0x000000ff
        /*0128*/ 	.word	0x00000060
        /*012c*/ 	.short	0x0100
        /*012e*/ 	.byte	0x08
	.zero		1


	//   ....[11]....
        /*0130*/ 	.word	0x000005f0
        /*0134*/ 	.word	0x000000ff
        /*0138*/ 	.word	0x00000068
        /*013c*/ 	.short	0x0100
        /*013e*/ 	.byte	0x08
	.zero		1


	//   ....[12]....
        /*0140*/ 	.word	0x00001490
        /*0144*/ 	.word	0x00000003
        /*0148*/ 	.word	0x00000000
        /*014c*/ 	.short	0x010a
        /*014e*/ 	.byte	0x3f
	.zero		1


	//   ....[13]....
        /*0150*/ 	.word	0x000014f0
        /*0154*/ 	.word	0x00000003
        /*0158*/ 	.word	0x00000000
        /*015c*/ 	.short	0x010a
        /*015e*/ 	.byte	0x3f
	.zero		1


	//   ....[14]....
        /*0160*/ 	.word	0x000023a0
        /*0164*/ 	.word	0x000000ff
        /*0168*/ 	.word	0x00000000
        /*016c*/ 	.short	0x010a
        /*016e*/ 	.byte	0x04
	.zero		1


	//   ....[15]....
        /*0170*/ 	.word	0x000023e0
        /*0174*/ 	.word	0x000000ff
        /*0178*/ 	.word	0x00000000
        /*017c*/ 	.short	0x010a
        /*017e*/ 	.byte	0x04
	.zero		1


	//   ....[16]....
        /*0180*/ 	.word	0x00003180
        /*0184*/ 	.word	0x000000ff
        /*0188*/ 	.word	0x00000000
        /*018c*/ 	.short	0x0101
        /*018e*/ 	.byte	0x0b
	.zero		1


	//   ....[17]....
        /*0190*/ 	.word	0x00003360
        /*0194*/ 	.word	0x000000ff
        /*0198*/ 	.word	0x00000000
        /*019c*/ 	.short	0x0101
        /*019e*/ 	.byte	0x06
	.zero		1


	//   ....[18]....
        /*01a0*/ 	.word	0x00008d60
        /*01a4*/ 	.word	0x0000000e
        /*01a8*/ 	.word	0x00000028
        /*01ac*/ 	.short	0x010a
        /*01ae*/ 	.byte	0x3f
	.zero		1


	//   ....[19]....
        /*01b0*/ 	.word	0x00009310
        /*01b4*/ 	.word	0x00000006
        /*01b8*/ 	.word	0x00000068
        /*01bc*/ 	.short	0x0101
        /*01be*/ 	.byte	0x3f
	.zero		1


	//   ....[20]....
        /*01c0*/ 	.word	0x00009a30
        /*01c4*/ 	.word	0x00000007
        /*01c8*/ 	.word	0x00000000
        /*01cc*/ 	.short	0x010a
        /*01ce*/ 	.byte	0x3f
	.zero		1


	//   ....[21]....
        /*01d0*/ 	.word	0x00009ab0
        /*01d4*/ 	.word	0x00000009
        /*01d8*/ 	.word	0x00000000
        /*01dc*/ 	.short	0x010a
        /*01de*/ 	.byte	0x3f
	.zero		1


	//   ....[22]....
        /*01e0*/ 	.word	0x00009b40
        /*01e4*/ 	.word	0x00000006
        /*01e8*/ 	.word	0x00000000
        /*01ec*/ 	.short	0x010a
        /*01ee*/ 	.byte	0x3f
	.zero		1


	//   ....[23]....
        /*01f0*/ 	.word	0x00009bd0
        /*01f4*/ 	.word	0x00000009
        /*01f8*/ 	.word	0x00000000
        /*01fc*/ 	.short	0x010a
        /*01fe*/ 	.byte	0x3f
	.zero		1


	//   ....[24]....
        /*0200*/ 	.word	0x00009c60
        /*0204*/ 	.word	0x00000003
        /*0208*/ 	.word	0x00000000
        /*020c*/ 	.short	0x010a
        /*020e*/ 	.byte	0x3f
	.zero		1


	//   ....[25]....
        /*0210*/ 	.word	0x00009cc0
        /*0214*/ 	.word	0x00000003
        /*0218*/ 	.word	0x00000000
        /*021c*/ 	.short	0x010a
        /*021e*/ 	.byte	0x3f
	.zero		1


	//   ....[26]....
        /*0220*/ 	.word	0x00009d20
        /*0224*/ 	.word	0x00000004
        /*0228*/ 	.word	0x00000000
        /*022c*/ 	.short	0x010a
        /*022e*/ 	.byte	0x3f
	.zero		1


	//   ....[27]....
        /*0230*/ 	.word	0x00009df0
        /*0234*/ 	.word	0x0000000e
        /*0238*/ 	.word	0x00000028
        /*023c*/ 	.short	0x010a
        /*023e*/ 	.byte	0x3f
	.zero		1


	//   ....[28]....
        /*0240*/ 	.word	0x00009ec0
        /*0244*/ 	.word	0x00000007
        /*0248*/ 	.word	0x00000000
        /*024c*/ 	.short	0x010a
        /*024e*/ 	.byte	0x3f
	.zero		1


	//   ....[29]....
        /*0250*/ 	.word	0x00009f10
        /*0254*/ 	.word	0x00000009
        /*0258*/ 	.word	0x00000000
        /*025c*/ 	.short	0x010a
        /*025e*/ 	.byte	0x3f
	.zero		1


	//   ....[30]....
        /*0260*/ 	.word	0x00009f60
        /*0264*/ 	.word	0x00000006
        /*0268*/ 	.word	0x00000000
        /*026c*/ 	.short	0x010a
        /*026e*/ 	.byte	0x3f
	.zero		1


	//   ....[31]....
        /*0270*/ 	.word	0x00009fb0
        /*0274*/ 	.word	0x00000009
        /*0278*/ 	.word	0x00000000
        /*027c*/ 	.short	0x010a
        /*027e*/ 	.byte	0x3f
	.zero		1


	//----- nvinfo : EIATTR_NUM_MBARRIERS
	.align		4
.L_35:
        /*0280*/ 	.byte	0x03, 0x38
        /*0282*/ 	.short	0x000c


	//----- nvinfo : EIATTR_EXIT_INSTR_OFFSETS
	.align		4
        /*0284*/ 	.byte	0x04, 0x1c
        /*0286*/ 	.short	(.L_37 - .L_36)


	//   ....[0]....
.L_36:
        /*0288*/ 	.word	0x00000690


	//   ....[1]....
        /*028c*/ 	.word	0x00000f60


	//   ....[2]....
        /*0290*/ 	.word	0x00008440


	//   ....[3]....
        /*0294*/ 	.word	0x00008a70


	//   ....[4]....
        /*0298*/ 	.word	0x00009cb0


	//----- nvinfo : EIATTR_MAX_THREADS
	.align		4
.L_37:
        /*029c*/ 	.byte	0x04, 0x05
        /*029e*/ 	.short	(.L_39 - .L_38)
.L_38:
        /*02a0*/ 	.word	0x00000180
        /*02a4*/ 	.word	0x00000001
        /*02a8*/ 	.word	0x00000001


	//----- nvinfo : EIATTR_CRS_STACK_SIZE
	.align		4
.L_39:
        /*02ac*/ 	.byte	0x04, 0x1e
        /*02ae*/ 	.short	(.L_41 - .L_40)
.L_40:
        /*02b0*/ 	.word	0x00000000


	//----- nvinfo : EIATTR_CBANK_PARAM_SIZE
	.align		4
.L_41:
        /*02b4*/ 	.byte	0x03, 0x19
        /*02b6*/ 	.short	0x0470


	//----- nvinfo : EIATTR_PARAM_CBANK
	.align		4
        /*02b8*/ 	.byte	0x04, 0x0a
        /*02ba*/ 	.short	(.L_43 - .L_42)
	.align		4
.L_42:
        /*02bc*/ 	.word	index@(.nv.constant0._ZN7cutlass13device_kernelINS_4gemm6kernel13GemmUniversalIN4cute5tupleIJiiiiEEENS1_10collective13CollectiveMmaINS1_34MainloopSm90TmaGmmaWarpSpecializedILi5ENS5_IJNS4_1CILi1EEESB_SB_EEENS1_35KernelTmaWarpSpecializedCooperativeEEENS5_IJNSA_ILi256EEENSA_ILi64EEENSA_ILi128EEEEEENS_10tfloat32_tENS5_IJlSB_lEEESJ_SK_NS4_8TiledMMAINS4_8MMA_AtomIJNS4_4SM904GMMA29MMA_64x64x8_F32TF32TF32_SS_TNILNSO_7ScaleInE1ELSQ_1EEEEEENS4_6LayoutINS5_IJNSA_ILi2EEESB_SB_EEENS5_IJSB_NSA_ILi0EEESW_EEEEENS5_IJNS4_10UnderscoreESZ_SZ_EEEEENS4_13SM90_TMA_LOADENS4_14ComposedLayoutINS4_7SwizzleILi3ELi4ELi3EEENS4_18smem_ptr_flag_bitsILi32EEENST_INS5_IJNSA_ILi8EEENSA_ILi32EEEEEENS5_IJS19_SB_EEEEEEEvNS4_8identityES12_S1D_vS1E_EENS_8epilogue10collective6detail29Sm90TmaWarpSpecializedAdapterINS1H_15DefaultEpilogueISJ_SK_SK_NS1G_6thread17LinearCombinationISJ_Li1EffLNS1L_9ScaleType4KindE0ELNS_15FloatRoundStyleE2ESJ_EENS1_15EpilogueDefaultEEEEEvvEEEEvNT_6ParamsE)
        /*02c0*/ 	.short	0x0210
        /*02c2*/ 	.short	0x0470


	//----- nvinfo : EIATTR_SW_WAR
	.align		4
.L_43:
        /*02c4*/ 	.byte	0x04, 0x36
        /*02c6*/ 	.short	(.L_45 - .L_44)
.L_44:
        /*02c8*/ 	.word	0x00000008
.L_45:


//--------------------- .nv.callgraph             --------------------------
	.section	.nv.callgraph,"",@"SHT_CUDA_CALLGRAPH"
	.align	4
	.sectionentsize	8
	.align		4
        /*0000*/ 	.word	0x00000000
	.align		4
        /*0004*/ 	.word	0xffffffff
	.align		4
        /*0008*/ 	.word	index@(_ZN7cutlass13device_kernelINS_4gemm6kernel13GemmUniversalIN4cute5tupleIJiiiiEEENS1_10collective13CollectiveMmaINS1_34MainloopSm90TmaGmmaWarpSpecializedILi5ENS5_IJNS4_1CILi1EEESB_SB_EEENS1_35KernelTmaWarpSpecializedCooperativeEEENS5_IJNSA_ILi256EEENSA_ILi64EEENSA_ILi128EEEEEENS_10tfloat32_tENS5_IJlSB_lEEESJ_SK_NS4_8TiledMMAINS4_8MMA_AtomIJNS4_4SM904GMMA29MMA_64x64x8_F32TF32TF32_SS_TNILNSO_7ScaleInE1ELSQ_1EEEEEENS4_6LayoutINS5_IJNSA_ILi2EEESB_SB_EEENS5_IJSB_NSA_ILi0EEESW_EEEEENS5_IJNS4_10UnderscoreESZ_SZ_EEEEENS4_13SM90_TMA_LOADENS4_14ComposedLayoutINS4_7SwizzleILi3ELi4ELi3EEENS4_18smem_ptr_flag_bitsILi32EEENST_INS5_IJNSA_ILi8EEENSA_ILi32EEEEEENS5_IJS19_SB_EEEEEEEvNS4_8identityES12_S1D_vS1E_EENS_8epilogue10collective6detail29Sm90TmaWarpSpecializedAdapterINS1H_15DefaultEpilogueISJ_SK_SK_NS1G_6thread17LinearCombinationISJ_Li1EffLNS1L_9ScaleType4KindE0ELNS_15FloatRoundStyleE2ESJ_EENS1_15EpilogueDefaultEEEEEvvEEEEvNT_6ParamsE)
	.align		4
        /*000c*/ 	.word	index@(__assertfail)
	.align		4
        /*0010*/ 	.word	0x00000000
	.align		4
        /*0014*/ 	.word	0xfffffffe
	.align		4
        /*0018*/ 	.word	0x00000000
	.align		4
        /*001c*/ 	.word	0xfffffffd
	.align		4
        /*0020*/ 	.word	0x00000000
	.align		4
        /*0024*/ 	.word	0xfffffffc


//--------------------- .nv.constant4             --------------------------
	.section	.nv.constant4,"a",@progbits
	.align	8
	.align		8
.nv.constant4:
        /*0000*/ 	.dword	__assertfail
	.align		8
        /*0008*/ 	.dword	__unnamed_1
	.align		8
        /*0010*/ 	.dword	_ZN39_INTERNAL_ed26fe44_4_k_cu_f92d5c13_62294cuda3std3__45__cpo5beginE
	.align		8
        /*0018*/ 	.dword	_ZN39_INTERNAL_ed26fe44_4_k_cu_f92d5c13_62294cuda3std3__45__cpo3endE
	.align		8
        /*0020*/ 	.dword	_ZN39_INTERNAL_ed26fe44_4_k_cu_f92d5c13_62294cuda3std3__45__cpo6cbeginE
	.align		8
        /*0028*/ 	.dword	_ZN39_INTERNAL_ed26fe44_4_k_cu_f92d5c13_62294cuda3std3__45__cpo4cendE
	.align		8
        /*0030*/ 	.dword	_ZN39_INTERNAL_ed26fe44_4_k_cu_f92d5c13_62294cuda3std3__441_GLOBAL__N__ed26fe44_4_k_cu_f92d5c13_62296ignoreE
	.align		8
        /*0038*/ 	.dword	_ZN39_INTERNAL_ed26fe44_4_k_cu_f92d5c13_62294cuda3std3__419piecewise_constructE
	.align		8
        /*0040*/ 	.dword	_ZN39_INTERNAL_ed26fe44_4_k_cu_f92d5c13_62294cuda3std3__48in_placeE
	.align		8
        /*0048*/ 	.dword	_ZN39_INTERNAL_ed26fe44_4_k_cu_f92d5c13_62294cuda3std6ranges3__45__cpo4swapE
	.align		8
        /*0050*/ 	.dword	_ZN39_INTERNAL_ed26fe44_4_k_cu_f92d5c13_62294cuda3std6ranges3__45__cpo9iter_moveE
	.align		8
        /*0058*/ 	.dword	_ZN39_INTERNAL_ed26fe44_4_k_cu_f92d5c13_62294cute7productE
	.align		8
        /*0060*/ 	.dword	_ZN39_INTERNAL_ed26fe44_4_k_cu_f92d5c13_62294cute1_E
	.align		8
        /*0068*/ 	.dword	$str$22
	.align		8
        /*0070*/ 	.dword	$str$23


//--------------------- .text._ZN7cutlass13device_kernelINS_4gemm6kernel13GemmUniversalIN4cute5tupleIJiiiiEEENS1_10collective13CollectiveMmaINS1_34MainloopSm90TmaGmmaWarpSpecializedILi5ENS5_IJNS4_1CILi1EEESB_SB_EEENS1_35KernelTmaWarpSpecializedCooperativeEEENS5_IJNSA_ILi256EEENSA_ILi64EEENSA_ILi128EEEEEENS_10tfloat32_tENS5_IJlSB_lEEESJ_SK_NS4_8TiledMMAINS4_8MMA_AtomIJNS4_4SM904GMMA29MMA_64x64x8_F32TF32TF32_SS_TNILNSO_7ScaleInE1ELSQ_1EEEEEENS4_6LayoutINS5_IJNSA_ILi2EEESB_SB_EEENS5_IJSB_NSA_ILi0EEESW_EEEEENS5_IJNS4_10UnderscoreESZ_SZ_EEEEENS4_13SM90_TMA_LOADENS4_14ComposedLayoutINS4_7SwizzleILi3ELi4ELi3EEENS4_18smem_ptr_flag_bitsILi32EEENST_INS5_IJNSA_ILi8EEENSA_ILi32EEEEEENS5_IJS19_SB_EEEEEEEvNS4_8identityES12_S1D_vS1E_EENS_8epilogue10collective6detail29Sm90TmaWarpSpecializedAdapterINS1H_15DefaultEpilogueISJ_SK_SK_NS1G_6thread17LinearCombinationISJ_Li1EffLNS1L_9ScaleType4KindE0ELNS_15FloatRoundStyleE2ESJ_EENS1_15EpilogueDefaultEEEEEvvEEEEvNT_6ParamsE --------------------------
	.section	.text._ZN7cutlass13device_kernelINS_4gemm6kernel13GemmUniversalIN4cute5tupleIJiiiiEEENS1_10collective13CollectiveMmaINS1_34MainloopSm90TmaGmmaWarpSpecializedILi5ENS5_IJNS4_1CILi1EEESB_SB_EEENS1_35KernelTmaWarpSpecializedCooperativeEEENS5_IJNSA_ILi256EEENSA_ILi64EEENSA_ILi128EEEEEENS_10tfloat32_tENS5_IJlSB_lEEESJ_SK_NS4_8TiledMMAINS4_8MMA_AtomIJNS4_4SM904GMMA29MMA_64x64x8_F32TF32TF32_SS_TNILNSO_7ScaleInE1ELSQ_1EEEEEENS4_6LayoutINS5_IJNSA_ILi2EEESB_SB_EEENS5_IJSB_NSA_ILi0EEESW_EEEEENS5_IJNS4_10UnderscoreESZ_SZ_EEEEENS4_13SM90_TMA_LOADENS4_14ComposedLayoutINS4_7SwizzleILi3ELi4ELi3EEENS4_18smem_ptr_flag_bitsILi32EEENST_INS5_IJNSA_ILi8EEENSA_ILi32EEEEEENS5_IJS19_SB_EEEEEEEvNS4_8identityES12_S1D_vS1E_EENS_8epilogue10collective6detail29Sm90TmaWarpSpecializedAdapterINS1H_15DefaultEpilogueISJ_SK_SK_NS1G_6thread17LinearCombinationISJ_Li1EffLNS1L_9ScaleType4KindE0ELNS_15FloatRoundStyleE2ESJ_EENS1_15EpilogueDefaultEEEEEvvEEEEvNT_6ParamsE,"ax",@progbits
	.align	128
.text._ZN7cutlass13device_kernelINS_4gemm6kernel13GemmUniversalIN4cute5tupleIJiiiiEEENS1_10collective13CollectiveMmaINS1_34MainloopSm90TmaGmmaWarpSpecializedILi5ENS5_IJNS4_1CILi1EEESB_SB_EEENS1_35KernelTmaWarpSpecializedCooperativeEEENS5_IJNSA_ILi256EEENSA_ILi64EEENSA_ILi128EEEEEENS_10tfloat32_tENS5_IJlSB_lEEESJ_SK_NS4_8TiledMMAINS4_8MMA_AtomIJNS4_4SM904GMMA29MMA_64x64x8_F32TF32TF32_SS_TNILNSO_7ScaleInE1ELSQ_1EEEEEENS4_6LayoutINS5_IJNSA_ILi2EEESB_SB_EEENS5_IJSB_NSA_ILi0EEESW_EEEEENS5_IJNS4_10UnderscoreESZ_SZ_EEEEENS4_13SM90_TMA_LOADENS4_14ComposedLayoutINS4_7SwizzleILi3ELi4ELi3EEENS4_18smem_ptr_flag_bitsILi32EEENST_INS5_IJNSA_ILi8EEENSA_ILi32EEEEEENS5_IJS19_SB_EEEEEEEvNS4_8identityES12_S1D_vS1E_EENS_8epilogue10collective6detail29Sm90TmaWarpSpecializedAdapterINS1H_15DefaultEpilogueISJ_SK_SK_NS1G_6thread17LinearCombinationISJ_Li1EffLNS1L_9ScaleType4KindE0ELNS_15FloatRoundStyleE2ESJ_EENS1_15EpilogueDefaultEEEEEvvEEEEvNT_6ParamsE:
        .type           _ZN7cutlass13device_kernelINS_4gemm6kernel13GemmUniversalIN4cute5tupleIJiiiiEEENS1_10collective13CollectiveMmaINS1_34MainloopSm90TmaGmmaWarpSpecializedILi5ENS5_IJNS4_1CILi1EEESB_SB_EEENS1_35KernelTmaWarpSpecializedCooperativeEEENS5_IJNSA_ILi256EEENSA_ILi64EEENSA_ILi128EEEEEENS_10tfloat32_tENS5_IJlSB_lEEESJ_SK_NS4_8TiledMMAINS4_8MMA_AtomIJNS4_4SM904GMMA29MMA_64x64x8_F32TF32TF32_SS_TNILNSO_7ScaleInE1ELSQ_1EEEEEENS4_6LayoutINS5_IJNSA_ILi2EEESB_SB_EEENS5_IJSB_NSA_ILi0EEESW_EEEEENS5_IJNS4_10UnderscoreESZ_SZ_EEEEENS4_13SM90_TMA_LOADENS4_14ComposedLayoutINS4_7SwizzleILi3ELi4ELi3EEENS4_18smem_ptr_flag_bitsILi32EEENST_INS5_IJNSA_ILi8EEENSA_ILi32EEEEEENS5_IJS19_SB_EEEEEEEvNS4_8identityES12_S1D_vS1E_EENS_8epilogue10collective6detail29Sm90TmaWarpSpecializedAdapterINS1H_15DefaultEpilogueISJ_SK_SK_NS1G_6thread17LinearCombinationISJ_Li1EffLNS1L_9ScaleType4KindE0ELNS_15FloatRoundStyleE2ESJ_EENS1_15EpilogueDefaultEEEEEvvEEEEvNT_6ParamsE,@function
        .size           _ZN7cutlass13device_kernelINS_4gemm6kernel13GemmUniversalIN4cute5tupleIJiiiiEEENS1_10collective13CollectiveMmaINS1_34MainloopSm90TmaGmmaWarpSpecializedILi5ENS5_IJNS4_1CILi1EEESB_SB_EEENS1_35KernelTmaWarpSpecializedCooperativeEEENS5_IJNSA_ILi256EEENSA_ILi64EEENSA_ILi128EEEEEENS_10tfloat32_tENS5_IJlSB_lEEESJ_SK_NS4_8TiledMMAINS4_8MMA_AtomIJNS4_4SM904GMMA29MMA_64x64x8_F32TF32TF32_SS_TNILNSO_7ScaleInE1ELSQ_1EEEEEENS4_6LayoutINS5_IJNSA_ILi2EEESB_SB_EEENS5_IJSB_NSA_ILi0EEESW_EEEEENS5_IJNS4_10UnderscoreESZ_SZ_EEEEENS4_13SM90_TMA_LOADENS4_14ComposedLayoutINS4_7SwizzleILi3ELi4ELi3EEENS4_18smem_ptr_flag_bitsILi32EEENST_INS5_IJNSA_ILi8EEENSA_ILi32EEEEEENS5_IJS19_SB_EEEEEEEvNS4_8identityES12_S1D_vS1E_EENS_8epilogue10collective6detail29Sm90TmaWarpSpecializedAdapterINS1H_15DefaultEpilogueISJ_SK_SK_NS1G_6thread17LinearCombinationISJ_Li1EffLNS1L_9ScaleType4KindE0ELNS_15FloatRoundStyleE2ESJ_EENS1_15EpilogueDefaultEEEEEvvEEEEvNT_6ParamsE,(.L_x_194 - _ZN7cutlass13device_kernelINS_4gemm6kernel13GemmUniversalIN4cute5tupleIJiiiiEEENS1_10collective13CollectiveMmaINS1_34MainloopSm90TmaGmmaWarpSpecializedILi5ENS5_IJNS4_1CILi1EEESB_SB_EEENS1_35KernelTmaWarpSpecializedCooperativeEEENS5_IJNSA_ILi256EEENSA_ILi64EEENSA_ILi128EEEEEENS_10tfloat32_tENS5_IJlSB_lEEESJ_SK_NS4_8TiledMMAINS4_8MMA_AtomIJNS4_4SM904GMMA29MMA_64x64x8_F32TF32TF32_SS_TNILNSO_7ScaleInE1ELSQ_1EEEEEENS4_6LayoutINS5_IJNSA_ILi2EEESB_SB_EEENS5_IJSB_NSA_ILi0EEESW_EEEEENS5_IJNS4_10UnderscoreESZ_SZ_EEEEENS4_13SM90_TMA_LOADENS4_14ComposedLayoutINS4_7SwizzleILi3ELi4ELi3EEENS4_18smem_ptr_flag_bitsILi32EEENST_INS5_IJNSA_ILi8EEENSA_ILi32EEEEEENS5_IJS19_SB_EEEEEEEvNS4_8identityES12_S1D_vS1E_EENS_8epilogue10collective6detail29Sm90TmaWarpSpecializedAdapterINS1H_15DefaultEpilogueISJ_SK_SK_NS1G_6thread17LinearCombinationISJ_Li1EffLNS1L_9ScaleType4KindE0ELNS_15FloatRoundStyleE2ESJ_EENS1_15EpilogueDefaultEEEEEvvEEEEvNT_6ParamsE)
        .other          _ZN7cutlass13device_kernelINS_4gemm6kernel13GemmUniversalIN4cute5tupleIJiiiiEEENS1_10collective13CollectiveMmaINS1_34MainloopSm90TmaGmmaWarpSpecializedILi5ENS5_IJNS4_1CILi1EEESB_SB_EEENS1_35KernelTmaWarpSpecializedCooperativeEEENS5_IJNSA_ILi256EEENSA_ILi64EEENSA_ILi128EEEEEENS_10tfloat32_tENS5_IJlSB_lEEESJ_SK_NS4_8TiledMMAINS4_8MMA_AtomIJNS4_4SM904GMMA29MMA_64x64x8_F32TF32TF32_SS_TNILNSO_7ScaleInE1ELSQ_1EEEEEENS4_6LayoutINS5_IJNSA_ILi2EEESB_SB_EEENS5_IJSB_NSA_ILi0EEESW_EEEEENS5_IJNS4_10UnderscoreESZ_SZ_EEEEENS4_13SM90_TMA_LOADENS4_14ComposedLayoutINS4_7SwizzleILi3ELi4ELi3EEENS4_18smem_ptr_flag_bitsILi32EEENST_INS5_IJNSA_ILi8EEENSA_ILi32EEEEEENS5_IJS19_SB_EEEEEEEvNS4_8identityES12_S1D_vS1E_EENS_8epilogue10collective6detail29Sm90TmaWarpSpecializedAdapterINS1H_15DefaultEpilogueISJ_SK_SK_NS1G_6thread17LinearCombinationISJ_Li1EffLNS1L_9ScaleType4KindE0ELNS_15FloatRoundStyleE2ESJ_EENS1_15EpilogueDefaultEEEEEvvEEEEvNT_6ParamsE,@"STO_CUDA_ENTRY STV_DEFAULT"
_ZN7cutlass13device_kernelINS_4gemm6kernel13GemmUniversalIN4cute5tupleIJiiiiEEENS1_10collective13CollectiveMmaINS1_34MainloopSm90TmaGmmaWarpSpecializedILi5ENS5_IJNS4_1CILi1EEESB_SB_EEENS1_35KernelTmaWarpSpecializedCooperativeEEENS5_IJNSA_ILi256EEENSA_ILi64EEENSA_ILi128EEEEEENS_10tfloat32_tENS5_IJlSB_lEEESJ_SK_NS4_8TiledMMAINS4_8MMA_AtomIJNS4_4SM904GMMA29MMA_64x64x8_F32TF32TF32_SS_TNILNSO_7ScaleInE1ELSQ_1EEEEEENS4_6LayoutINS5_IJNSA_ILi2EEESB_SB_EEENS5_IJSB_NSA_ILi0EEESW_EEEEENS5_IJNS4_10UnderscoreESZ_SZ_EEEEENS4_13SM90_TMA_LOADENS4_14ComposedLayoutINS4_7SwizzleILi3ELi4ELi3EEENS4_18smem_ptr_flag_bitsILi32EEENST_INS5_IJNSA_ILi8EEENSA_ILi32EEEEEENS5_IJS19_SB_EEEEEEEvNS4_8identityES12_S1D_vS1E_EENS_8epilogue10collective6detail29Sm90TmaWarpSpecializedAdapterINS1H_15DefaultEpilogueISJ_SK_SK_NS1G_6thread17LinearCombinationISJ_Li1EffLNS1L_9ScaleType4KindE0ELNS_15FloatRoundStyleE2ESJ_EENS1_15EpilogueDefaultEEEEEvvEEEEvNT_6ParamsE:
[----:B------:R-:W0:Y:S01]  /*0000*/  LDC R1, c[0x0][0x28] ;  /* 0x00000a00ff017b82 */ /* 0x000e220000000800 */
[----:B------:R-:W1:Y:S01]  /*0010*/  S2R R3, SR_TID.X ;  /* 0x0000000000037919 */ /* 0x000e620000002100 */
[----:B------:R-:W-:Y:S01]  /*0020*/  ELECT P0, URZ, PT ;  /* 0x00000000003f782f */ /* 0x000fe20003800000 */
[----:B------:R-:W-:Y:S01]  /*0030*/  BSSY B0, `(.L_x_0) ;  /* 0x000000f000007945 */ /* 0x000fe20003800000 */
[--C-:B-1----:R-:W-:Y:S02]  /*0040*/  SHF.R.U32.HI R0, RZ, 0x5, R3.reuse ;  /* 0x00000005ff007819 */ /* 0x102fe40000011603 */
[----:B------:R-:W-:-:S03]  /*0050*/  SHF.R.U32.HI R14, RZ, 0x7, R3 ;  /* 0x00000007ff0e7819 */ /* 0x000fc60000011603 */
[----:B------:R-:W1:Y:S04]  /*0060*/  SHFL.IDX PT, R4, R0, RZ, 0x1f ;  /* 0x00001fff00047589 */ /* 0x000e6800000e0000 */
[----:B------:R2:W3:Y:S01]  /*0070*/  SHFL.IDX PT, R10, R14, RZ, 0x1f ;  /* 0x00001fff0e0a7589 */ /* 0x0004e200000e0000 */
[----:B-1----:R-:W-:-:S13]  /*0080*/  ISETP.NE.OR P0, PT, R4, RZ, !P0 ;  /* 0x000000ff0400720c */ /* 0x002fda0004705670 */
[----:B0-23--:R-:W-:Y:S05]  /*0090*/  @P0 BRA `(.L_x_1) ;  /* 0x0000000000200947 */ /* 0x00dfea0003800000 */
[----:B------:R-:W-:Y:S02]  /*00a0*/  ULDC.64 UR4, c[0x0][0x198] ;  /* 0x0000660000047ab9 */ /* 0x000fe40000000a00 */
[----:B------:R-:W-:Y:S02]  /*00b0*/  UIADD3 UR6, UP0, UR4, 0xf0, URZ ;  /* 0x000000f004067890 */ /* 0x000fe4000ff1e03f */
[----:B------:R-:W-:Y:S02]  /*00c0*/  UIADD3 UR4, UP1, UR4, 0x1f0, URZ ;  /* 0x000001f004047890 */ /* 0x000fe4000ff3e03f */
[----:B------:R-:W-:Y:S02]  /*00d0*/  UIADD3.X UR7, URZ, UR5, URZ, UP0, !UPT ;  /* 0x000000053f077290 */ /* 0x000fe400087fe43f */
[----:B------:R-:W-:-:S07]  /*00e0*/  UIADD3.X UR5, URZ, UR5, URZ, UP1, !UPT ;  /* 0x000000053f057290 */ /* 0x000fce0008ffe43f */
[----:B------:R0:W-:Y:S02]  /*00f0*/  UTMACCTL.PF [UR6] ;  /* 0x00000000060079b9 */ /* 0x0001e40008040000 */
[----:B------:R0:W-:Y:S02]  /*0100*/  UTMACCTL.PF [UR4] ;  /* 0x00000000040079b9 */ /* 0x0001e40008040000 */
[----:B0-----:R-:W-:Y:S01]  /*0110*/  NOP ;  /* 0x0000000000007918 */ /* 0x001fe20000000000 */
.L_x_1:
[----:B------:R-:W-:Y:S05]  /*0120*/  BSYNC B0 ;  /* 0x0000000000007941 */ /* 0x000fea0003800000 */
.L_x_0:
[----:B------:R-:W0:Y:S02]  /*0130*/  SHFL.IDX PT, R2, R0, RZ, 0x1f ;  /* 0x00001fff00027589 */ /* 0x000e2400000e0000 */
[----:B0-----:R-:W-:-:S13]  /*0140*/  ISETP.NE.AND P0, PT, R2, RZ, PT ;  /* 0x000000ff0200720c */ /* 0x001fda0003f05270 */
[----:B------:R-:W-:Y:S05]  /*0150*/  @P0 BRA `(.L_x_2) ;  /* 0x0000000000600947 */ /* 0x000fea0003800000 */
[----:B------:R-:W0:Y:S01]  /*0160*/  S2UR UR8, SR_CgaCtaId ;  /* 0x00000000000879c3 */ /* 0x000e220000008800 */
[----:B------:R-:W-:Y:S01]  /*0170*/  UMOV UR4, 0x400 ;  /* 0x0000040000047882 */ /* 0x000fe20000000000 */
[----:B------:R-:W-:Y:S01]  /*0180*/  UMOV UR5, 0x1 ;  /* 0x0000000100057882 */ /* 0x000fe20000000000 */
[----:B------:R-:W-:Y:S01]  /*0190*/  UMOV UR6, 0x100 ;  /* 0x0000010000067882 */ /* 0x000fe20000000000 */
[----:B------:R-:W-:Y:S01]  /*01a0*/  ELECT P0, URZ, PT ;  /* 0x00000000003f782f */ /* 0x000fe20003800000 */
[----:B------:R-:W-:-:S04]  /*01b0*/  UIADD3 UR6, -UR6, 0x100000, URZ ;  /* 0x0010000006067890 */ /* 0x000fc8000fffe13f */
[----:B------:R-:W-:Y:S02]  /*01c0*/  USHF.L.U32 UR7, UR6, 0xb, URZ ;  /* 0x0000000b06077899 */ /* 0x000fe4000800063f */
[----:B------:R-:W-:Y:S02]  /*01d0*/  USHF.L.U32 UR6, UR6, 0x1, URZ ;  /* 0x0000000106067899 */ /* 0x000fe4000800063f */
[----:B0-----:R-:W-:Y:S02]  /*01e0*/  ULEA UR8, UR8, UR4, 0x18 ;  /* 0x0000000408087291 */ /* 0x001fe4000f8ec03f */
[----:B------:R-:W-:-:S04]  /*01f0*/  UIADD3 UR4, -UR5, 0x100000, URZ ;  /* 0x0010000005047890 */ /* 0x000fc8000fffe13f */
[----:B------:R-:W-:Y:S02]  /*0200*/  USHF.L.U32 UR5, UR4, 0xb, URZ ;  /* 0x0000000b04057899 */ /* 0x000fe4000800063f */
[----:B------:R-:W-:Y:S01]  /*0210*/  USHF.L.U32 UR4, UR4, 0x1, URZ ;  /* 0x0000000104047899 */ /* 0x000fe2000800063f */
[----:B------:R-:W0:Y:S11]  /*0220*/  FENCE.VIEW.ASYNC.S ;  /* 0x00000000000073c6 */ /* 0x000e360000000000 */
[----:B0-----:R0:W1:Y:S01]  /*0230*/  SYNCS.EXCH.64 URZ, [UR8], UR4 ;  /* 0x00000004083f75b2 */ /* 0x0010620008000100 */
[----:B------:R0:W2:Y:S01]  /*0240*/  SYNCS.EXCH.64 URZ, [UR8+0x28], UR6 ;  /* 0x00002806083f75b2 */ /* 0x0000a20008000100 */
[----:B------:R0:W3:Y:S01]  /*0250*/  SYNCS.EXCH.64 URZ, [UR8+0x8], UR4 ;  /* 0x00000804083f75b2 */ /* 0x0000e20008000100 */
[----:B------:R0:W4:Y:S01]  /*0260*/  SYNCS.EXCH.64 URZ, [UR8+0x30], UR6 ;  /* 0x00003006083f75b2 */ /* 0x0001220008000100 */
[----:B------:R0:W0:Y:S01]  /*0270*/  SYNCS.EXCH.64 URZ, [UR8+0x10], UR4 ;  /* 0x00001004083f75b2 */ /* 0x0000220008000100 */
[----:B------:R0:W0:Y:S01]  /*0280*/  SYNCS.EXCH.64 URZ, [UR8+0x38], UR6 ;  /* 0x00003806083f75b2 */ /* 0x0000220008000100 */
[----:B------:R0:W0:Y:S01]  /*0290*/  SYNCS.EXCH.64 URZ, [UR8+0x18], UR4 ;  /* 0x00001804083f75b2 */ /* 0x0000220008000100 */
[----:B------:R0:W0:Y:S01]  /*02a0*/  SYNCS.EXCH.64 URZ, [UR8+0x40], UR6 ;  /* 0x00004006083f75b2 */ /* 0x0000220008000100 */
[----:B------:R0:W0:Y:S01]  /*02b0*/  SYNCS.EXCH.64 URZ, [UR8+0x20], UR4 ;  /* 0x00002004083f75b2 */ /* 0x0000220008000100 */
[----:B------:R0:W0:Y:S01]  /*02c0*/  SYNCS.EXCH.64 URZ, [UR8+0x48], UR6 ;  /* 0x00004806083f75b2 */ /* 0x0000220008000100 */
[----:B------:R-:W-:Y:S01]  /*02d0*/  NOP ;  /* 0x0000000000007918 */ /* 0x000fe20000000000 */
.L_x_2:
[----:B------:R-:W5:Y:S01]  /*02e0*/  SHFL.IDX PT, R0, R0, RZ, 0x1f ;  /* 0x00001fff00007589 */ /* 0x000f6200000e0000 */
[----:B------:R-:W1:Y:S01]  /*02f0*/  LDC R2, c[0x0][0x65c] ;  /* 0x00019700ff027b82 */ /* 0x000e620000000800 */
[----:B------:R-:W-:Y:S02]  /*0300*/  ELECT P0, URZ, PT ;  /* 0x00000000003f782f */ /* 0x000fe40003800000 */
[----:B------:R-:W-:Y:S01]  /*0310*/  LOP3.LUT R7, R7, 0xfffff7ff, RZ, 0xc0, !PT ;  /* 0xfffff7ff07077812 */ /* 0x000fe200078ec0ff */
[----:B------:R-:W2:Y:S01]  /*0320*/  S2R R5, SR_CTAID.Y ;  /* 0x0000000000057919 */ /* 0x000ea20000002600 */
[----:B0-----:R-:W-:Y:S01]  /*0330*/  UMOV UR4, 0x20 ;  /* 0x0000002000047882 */ /* 0x001fe20000000000 */
[----:B------:R-:W-:Y:S01]  /*0340*/  NOP ;  /* 0x0000000000007918 */ /* 0x000fe20000000000 */
[----:B------:R-:W-:Y:S01]  /*0350*/  ISETP.NE.AND P2, PT, R10, RZ, PT ;  /* 0x000000ff0a00720c */ /* 0x000fe20003f45270 */
[----:B------:R-:W0:Y:S01]  /*0360*/  S2R R6, SR_CTAID.X ;  /* 0x0000000000067919 */ /* 0x000e220000002500 */
[----:B------:R-:W-:Y:S01]  /*0370*/  NOP ;  /* 0x0000000000007918 */ /* 0x000fe20000000000 */
[----:B-----5:R-:W-:-:S02]  /*0380*/  ISETP.NE.OR P0, PT, R0, RZ, !P0 ;  /* 0x000000ff0000720c */ /* 0x020fc40004705670 */
[----:B-1----:R-:W-:-:S11]  /*0390*/  ISETP.NE.AND P3, PT, R2, 0x1, PT ;  /* 0x000000010200780c */ /* 0x002fd60003f65270 */
[----:B------:R-:W-:Y:S01]  /*03a0*/  VOTEU.ALL UP0, P0 ;  /* 0x00000000003f7886 */ /* 0x000fe20000000000 */
[----:B------:R-:W-:Y:S01]  /*03b0*/  VOTEU.ALL UP1, P0 ;  /* 0x00000000003f7886 */ /* 0x000fe20000020000 */
[----:B------:R-:W-:Y:S01]  /*03c0*/  @P3 LOP3.LUT R7, R7, 0x800, RZ, 0xfc, !PT ;  /* 0x0000080007073812 */ /* 0x000fe200078efcff */
[----:B------:R-:W0:Y:S01]  /*03d0*/  @P3 LDC R17, c[0x0][0x10] ;  /* 0x00000400ff113b82 */ /* 0x000e220000000800 */
[----:B------:R-:W-:Y:S01]  /*03e0*/  SHF.R.S32.HI R7, RZ, 0x1f, R4 ;  /* 0x0000001fff077819 */ /* 0x000fe20000011404 */
[----:B------:R-:W-:Y:S01]  /*03f0*/  @!UP0 UMOV UR6, 0x400 ;  /* 0x0000040000068882 */ /* 0x000fe20000000000 */
[----:B------:R-:W-:-:S04]  /*0400*/  @!UP0 UIADD3 UR4, -UR4, 0x100000, URZ ;  /* 0x0010000004048890 */ /* 0x000fc8000fffe13f */
[----:B------:R-:W-:Y:S02]  /*0410*/  @!UP0 USHF.L.U32 UR5, UR4, 0xb, URZ ;  /* 0x0000000b04058899 */ /* 0x000fe4000800063f */
[----:B------:R-:W-:Y:S01]  /*0420*/  @!UP0 USHF.L.U32 UR4, UR4, 0x1, URZ ;  /* 0x0000000104048899 */ /* 0x000fe2000800063f */
[----:B--2---:R-:W-:Y:S01]  /*0430*/  @P3 IMAD.MOV.U32 R8, RZ, RZ, R5 ;  /* 0x000000ffff083224 */ /* 0x004fe200078e0005 */
[----:B------:R-:W-:Y:S01]  /*0440*/  LEA.HI R7, R7, R4, RZ, 0x2 ;  /* 0x0000000407077211 */ /* 0x000fe200078f10ff */
[----:B------:R-:W-:Y:S01]  /*0450*/  @P3 IMAD.MOV.U32 R9, RZ, RZ, RZ ;  /* 0x000000ffff093224 */ /* 0x000fe200078e00ff */
[----:B------:R-:W1:Y:S02]  /*0460*/  @!UP0 S2UR UR7, SR_CgaCtaId ;  /* 0x00000000000789c3 */ /* 0x000e640000008800 */
[----:B------:R-:W-:-:S05]  /*0470*/  LOP3.LUT R7, R7, 0xfffffffc, RZ, 0xc0, !PT ;  /* 0xfffffffc07077812 */ /* 0x000fca00078ec0ff */
[----:B------:R-:W-:Y:S01]  /*0480*/  IMAD.IADD R0, R4, 0x1, -R7 ;  /* 0x0000000104007824 */ /* 0x000fe200078e0a07 */
[----:B------:R-:W-:Y:S01]  /*0490*/  LOP3.LUT R4, R3, 0x7f, RZ, 0xc0, !PT ;  /* 0x0000007f03047812 */ /* 0x000fe200078ec0ff */
[----:B------:R-:W2:Y:S01]  /*04a0*/  @!P3 LDC R11, c[0x0][0xc] ;  /* 0x00000300ff0bbb82 */ /* 0x000ea20000000800 */
[----:B------:R-:W-:Y:S02]  /*04b0*/  IMAD.MOV.U32 R7, RZ, RZ, RZ ;  /* 0x000000ffff077224 */ /* 0x000fe400078e00ff */
[----:B------:R-:W-:Y:S01]  /*04c0*/  ISETP.NE.AND P1, PT, R0, 0x3, PT ;  /* 0x000000030000780c */ /* 0x000fe20003f25270 */
[----:B0-----:R-:W-:Y:S01]  /*04d0*/  @P3 IMAD.WIDE.U32 R16, R6, R17, R8 ;  /* 0x0000001106103225 */ /* 0x001fe200078e0008 */
[----:B-1----:R-:W-:Y:S01]  /*04e0*/  @!UP0 ULEA UR8, UR7, UR6, 0x18 ;  /* 0x0000000607088291 */ /* 0x002fe2000f8ec03f */
[----:B------:R-:W-:Y:S02]  /*04f0*/  VOTEU.ALL UP0, P0 ;  /* 0x00000000003f7886 */ /* 0x000fe40000000000 */
[----:B------:R-:W-:Y:S01]  /*0500*/  ULDC UR6, c[0x0][0xc] ;  /* 0x0000030000067ab9 */ /* 0x000fe20000000800 */
[----:B------:R-:W-:Y:S01]  /*0510*/  ISETP.EQ.OR P0, PT, R0, RZ, !P1 ;  /* 0x000000ff0000720c */ /* 0x000fe20004f02670 */
[----:B------:R-:W-:-:S03]  /*0520*/  ULDC UR7, c[0x0][0x10] ;  /* 0x0000040000077ab9 */ /* 0x000fc60000000800 */
[C---:B------:R-:W-:Y:S01]  /*0530*/  ISETP.EQ.AND P0, PT, R10.reuse, RZ, P0 ;  /* 0x000000ff0a00720c */ /* 0x040fe20000702270 */
[----:B------:R-:W-:Y:S02]  /*0540*/  VIADD R10, R10, 0xffffffff ;  /* 0xffffffff0a0a7836 */ /* 0x000fe40000000000 */
[----:B--2---:R-:W-:Y:S01]  /*0550*/  @!P3 IMAD.WIDE.U32 R8, R11, R5, R6 ;  /* 0x000000050b08b225 */ /* 0x004fe200078e0006 */
[----:B------:R-:W0:Y:S02]  /*0560*/  FENCE.VIEW.ASYNC.S ;  /* 0x00000000000073c6 */ /* 0x000e240000000000 */
[----:B0-----:R-:W3:Y:S01]  /*0570*/  @!UP0 SYNCS.EXCH.64 URZ, [UR8+0x60], UR4 ;  /* 0x00006004083f85b2 */ /* 0x001ee20008000100 */
[----:B------:R-:W-:Y:S01]  /*0580*/  SEL R18, RZ, 0x1, !P0 ;  /* 0x00000001ff127807 */ /* 0x000fe20004000000 */
[----:B------:R-:W-:Y:S01]  /*0590*/  @P3 IMAD.MOV.U32 R11, RZ, RZ, RZ ;  /* 0x000000ffff0b3224 */ /* 0x000fe200078e00ff */
[----:B------:R-:W-:Y:S01]  /*05a0*/  ISETP.GE.U32.AND P1, PT, R10, 0x2, PT ;  /* 0x000000020a00780c */ /* 0x000fe20003f26070 */
[----:B------:R-:W-:-:S02]  /*05b0*/  @!P3 IMAD.MOV.U32 R16, RZ, RZ, R8 ;  /* 0x000000ffff10b224 */ /* 0x000fc400078e0008 */
[----:B------:R-:W-:Y:S01]  /*05c0*/  @P3 IMAD.IADD R17, R17, 0x1, R11 ;  /* 0x0000000111113824 */ /* 0x000fe200078e020b */
[----:B------:R-:W-:Y:S01]  /*05d0*/  SEL R18, R18, 0x2, P1 ;  /* 0x0000000212127807 */ /* 0x000fe20000800000 */
[----:B------:R-:W-:Y:S01]  /*05e0*/  @!P3 IMAD.MOV.U32 R17, RZ, RZ, R9 ;  /* 0x000000ffff11b224 */ /* 0x000fe200078e0009 */
[----:B------:R0:W3:Y:S01]  /*05f0*/  @!UP1 SYNCS.EXCH.64 URZ, [UR8+0x68], UR4 ;  /* 0x00006804083f95b2 */ /* 0x0000e20008000100 */
[----:B------:R-:W-:Y:S01]  /*0600*/  NOP ;  /* 0x0000000000007918 */ /* 0x000fe20000000000 */
[----:B0-----:R-:W-:-:S03]  /*0610*/  UIMAD.WIDE.U32 UR4, UR6, UR7, URZ ;  /* 0x00000007060472a5 */ /* 0x001fc6000f8e003f */
[----:B------:R-:W-:Y:S02]  /*0620*/  ULDC UR6, c[0x0][0x14] ;  /* 0x0000050000067ab9 */ /* 0x000fe40000000800 */
[----:B------:R-:W-:Y:S02]  /*0630*/  UIMAD.WIDE.U32 UR38, UR4, UR6, URZ ;  /* 0x00000006042672a5 */ /* 0x000fe4000f8e003f */
[----:B------:R-:W-:-:S04]  /*0640*/  UIMAD UR37, UR5, UR6, URZ ;  /* 0x00000006052572a4 */ /* 0x000fc8000f8e023f */
[----:B------:R-:W-:Y:S01]  /*0650*/  UIADD3 UR37, UR39, UR37, URZ ;  /* 0x0000002527257290 */ /* 0x000fe2000fffe03f */
[----:B---34-:R-:W-:Y:S06]  /*0660*/  BAR.SYNC.DEFER_BLOCKING 0x0 ;  /* 0x0000000000007b1d */ /* 0x018fec0000010000 */
[----:B------:R-:W-:Y:S05]  /*0670*/  @!P2 BRA `(.L_x_3) ;  /* 0x0000007c0074a947 */ /* 0x000fea0003800000 */
[----:B------:R-:W-:-:S13]  /*0680*/  ISETP.GT.U32.AND P0, PT, R10, 0x1, PT ;  /* 0x000000010a00780c */ /* 0x000fda0003f04070 */
[----:B------:R-:W-:Y:S05]  /*0690*/  @P0 EXIT ;  /* 0x000000000000094d */ /* 0x000fea0003800000 */
[----:B------:R-:W-:Y:S01]  /*06a0*/  ULDC.64 UR4, c[0x0][0x650] ;  /* 0x0001940000047ab9 */ /* 0x000fe20000000a00 */
[----:B------:R-:W-:Y:S01]  /*06b0*/  PRMT R0, RZ, 0x7610, R0 ;  /* 0x00007610ff007816 */ /* 0x000fe20000000000 */
[----:B------:R-:W-:Y:S01]  /*06c0*/  IMAD.MOV.U32 R111, RZ, RZ, -0x1 ;  /* 0xffffffffff6f7424 */ /* 0x000fe200078e00ff */
[----:B------:R-:W-:Y:S01]  /*06d0*/  ISETP.GE.U32.AND P0, PT, R16, UR4, PT ;  /* 0x0000000410007c0c */ /* 0x000fe2000bf06070 */
[----:B------:R-:W-:Y:S02]  /*06e0*/  IMAD.MOV.U32 R101, RZ, RZ, -0x1 ;  /* 0xffffffffff657424 */ /* 0x000fe400078e00ff */
[----:B------:R-:W-:Y:S01]  /*06f0*/  IMAD.MOV.U32 R19, RZ, RZ, -0x1 ;  /* 0xffffffffff137424 */ /* 0x000fe200078e00ff */
[----:B------:R-:W-:-:S13]  /*0700*/  ISETP.GE.U32.AND.EX P0, PT, R17, UR5, PT, P0 ;  /* 0x0000000511007c0c */ /* 0x000fda000bf06100 */
[----:B------:R-:W-:Y:S05]  /*0710*/  @P0 BRA `(.L_x_4) ;  /* 0x0000000400580947 */ /* 0x000fea0003800000 */
[----:B------:R-:W0:Y:S01]  /*0720*/  LDC.64 R20, c[0x0][0x628] ;  /* 0x00018a00ff147b82 */ /* 0x000e220000000a00 */
[----:B------:R-:W-:Y:S02]  /*0730*/  IMAD.MOV.U32 R8, RZ, RZ, R16 ;  /* 0x000000ffff087224 */ /* 0x000fe400078e0010 */
[----:B------:R-:W-:-:S05]  /*0740*/  IMAD.MOV.U32 R9, RZ, RZ, R17 ;  /* 0x000000ffff097224 */ /* 0x000fca00078e0011 */
[----:B------:R-:W1:Y:S08]  /*0750*/  LDC R0, c[0x0][0x630] ;  /* 0x00018c00ff007b82 */ /* 0x000e700000000800 */
[----:B------:R-:W2:Y:S01]  /*0760*/  LDC.64 R22, c[0x0][0x620] ;  /* 0x00018800ff167b82 */ /* 0x000ea20000000a00 */
[----:B0-----:R-:W-:-:S04]  /*0770*/  ISETP.NE.U32.AND P0, PT, R20, RZ, PT ;  /* 0x000000ff1400720c */ /* 0x001fc80003f05070 */
[----:B------:R-:W-:-:S13]  /*0780*/  ISETP.NE.AND.EX P0, PT, R21, RZ, PT, P0 ;  /* 0x000000ff1500720c */ /* 0x000fda0003f05300 */
[----:B-12---:R-:W-:Y:S05]  /*0790*/  @!P0 BRA `(.L_x_5) ;  /* 0x0000000000288947 */ /* 0x006fea0003800000 */
[----:B------:R-:W0:Y:S02]  /*07a0*/  LDC R13, c[0x0][0x634] ;  /* 0x00018d00ff0d7b82 */ /* 0x000e240000000800 */
[----:B0-----:R-:W-:-:S05]  /*07b0*/  IADD3 R13, P0, R16, R13, RZ ;  /* 0x0000000d100d7210 */ /* 0x001fca0007f1e0ff */
[----:B------:R-:W-:-:S04]  /*07c0*/  IMAD.X R15, RZ, RZ, R17, P0 ;  /* 0x000000ffff0f7224 */ /* 0x000fc800000e0611 */
[----:B------:R-:W-:-:S04]  /*07d0*/  IMAD.WIDE.U32 R8, R15, R20, RZ ;  /* 0x000000140f087225 */ /* 0x000fc800078e00ff */
[----:B------:R-:W-:-:S04]  /*07e0*/  IMAD.WIDE.U32 R10, P0, R13, R21, R8 ;  /* 0x000000150d0a7225 */ /* 0x000fc80007800008 */
[----:B------:R-:W-:-:S04]  /*07f0*/  IMAD.WIDE.U32 R8, R13, R20, RZ ;  /* 0x000000140d087225 */ /* 0x000fc800078e00ff */
[----:B------:R-:W-:Y:S01]  /*0800*/  IMAD.X R13, RZ, RZ, RZ, P0 ;  /* 0x000000ffff0d7224 */ /* 0x000fe200000e06ff */
[----:B------:R-:W-:Y:S01]  /*0810*/  IADD3 RZ, P0, R9, R10, RZ ;  /* 0x0000000a09ff7210 */ /* 0x000fe20007f1e0ff */
[----:B------:R-:W-:-:S04]  /*0820*/  IMAD.MOV.U32 R12, RZ, RZ, R11 ;  /* 0x000000ffff0c7224 */ /* 0x000fc800078e000b */
[----:B------:R-:W-:-:S08]  /*0830*/  IMAD.WIDE.U32.X R8, R15, R21, R12, P0 ;  /* 0x000000150f087225 */ /* 0x000fd000000e040c */
.L_x_5:
[-CC-:B------:R-:W-:Y:S01]  /*0840*/  SHF.R.U64 R25, R8, R0.reuse, R9.reuse ;  /* 0x0000000008197219 */ /* 0x180fe20000001209 */
[----:B------:R-:W0:Y:S01]  /*0850*/  LDC R12, c[0x0][0x618] ;  /* 0x00018600ff0c7b82 */ /* 0x000e220000000800 */
[----:B------:R-:W-:Y:S01]  /*0860*/  SHF.R.U32.HI R7, RZ, R0, R9 ;  /* 0x00000000ff077219 */ /* 0x000fe20000011609 */
[----:B------:R-:W-:Y:S01]  /*0870*/  ULDC UR4, c[0x0][0x150] ;  /* 0x0000540000047ab9 */ /* 0x000fe20000000800 */
[----:B------:R-:W-:Y:S02]  /*0880*/  IADD3 R11, P0, RZ, -R25, RZ ;  /* 0x80000019ff0b7210 */ /* 0x000fe40007f1e0ff */
[----:B------:R-:W-:-:S03]  /*0890*/  I2FP.F32.U32 R0, R6 ;  /* 0x0000000600007245 */ /* 0x000fc60000201000 */
[----:B------:R-:W1:Y:S01]  /*08a0*/  LDC.64 R30, c[0x0][0x640] ;  /* 0x00019000ff1e7b82 */ /* 0x000e620000000a00 */
[----:B------:R-:W-:Y:S02]  /*08b0*/  IMAD.X R13, RZ, RZ, ~R7, P0 ;  /* 0x000000ffff0d7224 */ /* 0x000fe400000e0e07 */
[----:B------:R-:W-:Y:S01]  /*08c0*/  FMUL R0, R0, UR4 ;  /* 0x0000000400007c20 */ /* 0x000fe20008400000 */
[----:B------:R-:W-:Y:S01]  /*08d0*/  IMAD.WIDE.U32 R8, R11, R22, R16 ;  /* 0x000000160b087225 */ /* 0x000fe200078e0010 */
[----:B------:R-:W-:-:S03]  /*08e0*/  ULDC UR4, c[0x0][0x154] ;  /* 0x0000550000047ab9 */ /* 0x000fc60000000800 */
[----:B------:R-:W-:Y:S01]  /*08f0*/  IMAD R10, R13, R22, RZ ;  /* 0x000000160d0a7224 */ /* 0x000fe200078e02ff */
[----:B------:R-:W2:Y:S01]  /*0900*/  LDC R7, c[0x0][0x144] ;  /* 0x00005100ff077b82 */ /* 0x000ea20000000800 */
[----:B------:R-:W3:Y:S02]  /*0910*/  F2I.U32.TRUNC.NTZ R0, R0 ;  /* 0x0000000000007305 */ /* 0x000ee4000020f000 */
[----:B------:R-:W-:-:S04]  /*0920*/  IMAD R11, R11, R23, R10 ;  /* 0x000000170b0b7224 */ /* 0x000fc800078e020a */
[----:B------:R-:W-:Y:S01]  /*0930*/  IMAD.IADD R9, R9, 0x1, R11 ;  /* 0x0000000109097824 */ /* 0x000fe200078e020b */
[----:B------:R-:W4:Y:S01]  /*0940*/  LDC R24, c[0x0][0x608] ;  /* 0x00018200ff187b82 */ /* 0x000f220000000800 */
[----:B------:R-:W-:-:S03]  /*0950*/  IMAD.MOV.U32 R11, RZ, RZ, -0x1 ;  /* 0xffffffffff0b7424 */ /* 0x000fc600078e00ff */
[-CC-:B0-----:R-:W-:Y:S02]  /*0960*/  SHF.R.U64 R22, R8, R12.reuse, R9.reuse ;  /* 0x0000000c08167219 */ /* 0x181fe40000001209 */
[----:B------:R-:W-:Y:S02]  /*0970*/  I2FP.F32.U32 R8, R5 ;  /* 0x0000000500087245 */ /* 0x000fe40000201000 */
[----:B------:R-:W0:Y:S01]  /*0980*/  LDC R28, c[0x0][0x658] ;  /* 0x00019600ff1c7b82 */ /* 0x000e220000000800 */
[----:B-1----:R-:W-:Y:S01]  /*0990*/  ISETP.NE.U32.AND P0, PT, R30, RZ, PT ;  /* 0x000000ff1e00720c */ /* 0x002fe20003f05070 */
[----:B---3--:R-:W-:Y:S02]  /*09a0*/  IMAD.MOV R10, RZ, RZ, -R0 ;  /* 0x000000ffff0a7224 */ /* 0x008fe400078e0a00 */
[----:B------:R-:W-:Y:S01]  /*09b0*/  FMUL R8, R8, UR4 ;  /* 0x0000000408087c20 */ /* 0x000fe20008400000 */
[----:B------:R-:W-:Y:S02]  /*09c0*/  SHF.R.U32.HI R9, RZ, R12, R9 ;  /* 0x0000000cff097219 */ /* 0x000fe40000011609 */
[----:B------:R-:W-:Y:S01]  /*09d0*/  ISETP.NE.AND.EX P0, PT, R31, RZ, PT, P0 ;  /* 0x000000ff1f00720c */ /* 0x000fe20003f05300 */
[----:B------:R1:W3:Y:S01]  /*09e0*/  F2I.U32.TRUNC.NTZ R15, R8 ;  /* 0x00000008000f7305 */ /* 0x0002e2000020f000 */
[----:B------:R-:W1:Y:S01]  /*09f0*/  LDC R20, c[0x0][0x148] ;  /* 0x00005200ff147b82 */ /* 0x000e620000000800 */
[----:B--2---:R-:W-:-:S07]  /*0a00*/  IMAD R0, R7, R10, R6 ;  /* 0x0000000a07007224 */ /* 0x004fce00078e0206 */
[----:B------:R-:W2:Y:S01]  /*0a10*/  LDC R26, c[0x0][0x600] ;  /* 0x00018000ff1a7b82 */ /* 0x000ea20000000800 */
[-CC-:B----4-:R-:W-:Y:S02]  /*0a20*/  SHF.R.U64 R32, R22, R24.reuse, R9.reuse ;  /* 0x0000001816207219 */ /* 0x190fe40000001209 */
[----:B------:R-:W-:Y:S01]  /*0a30*/  SHF.R.U32.HI R7, RZ, R24, R9 ;  /* 0x00000018ff077219 */ /* 0x000fe20000011609 */
[----:B------:R-:W-:-:S04]  /*0a40*/  IMAD.MOV.U32 R9, RZ, RZ, 0x1 ;  /* 0x00000001ff097424 */ /* 0x000fc800078e00ff */
[----:B------:R-:W4:Y:S01]  /*0a50*/  LDC R21, c[0x0][0x648] ;  /* 0x00019200ff157b82 */ /* 0x000f220000000800 */
[-C--:B0-----:R-:W-:Y:S02]  /*0a60*/  SHF.L.U32 R6, R11, R28.reuse, RZ ;  /* 0x0000001c0b067219 */ /* 0x081fe400000006ff */
[--C-:B------:R-:W-:Y:S02]  /*0a70*/  SHF.R.U64 R24, R32, R28, R7.reuse ;  /* 0x0000001c20187219 */ /* 0x100fe40000001207 */
[----:B------:R-:W-:Y:S02]  /*0a80*/  LOP3.LUT R13, RZ, R6, RZ, 0x33, !PT ;  /* 0x00000006ff0d7212 */ /* 0x000fe400078e33ff */
[-C--:B------:R-:W-:Y:S01]  /*0a90*/  SHF.R.U32.HI R7, RZ, R28.reuse, R7 ;  /* 0x0000001cff077219 */ /* 0x080fe20000011607 */
[----:B------:R-:W0:Y:S01]  /*0aa0*/  LDC R23, c[0x0][0x638] ;  /* 0x00018e00ff177b82 */ /* 0x000e220000000800 */
[----:B------:R-:W-:Y:S01]  /*0ab0*/  SHF.L.U32 R12, R9, R28, RZ ;  /* 0x0000001c090c7219 */ /* 0x000fe200000006ff */
[----:B------:R-:W-:-:S06]  /*0ac0*/  IMAD.MOV.U32 R6, RZ, RZ, R24 ;  /* 0x000000ffff067224 */ /* 0x000fcc00078e0018 */
[----:B------:R-:W0:Y:S01]  /*0ad0*/  LDC R111, c[0x0][0x610] ;  /* 0x00018400ff6f7b82 */ /* 0x000e220000000800 */
[----:B-1-3--:R-:W-:Y:S05]  /*0ae0*/  @!P0 BRA `(.L_x_6) ;  /* 0x0000000000288947 */ /* 0x00afea0003800000 */
[----:B------:R-:W1:Y:S02]  /*0af0*/  LDC R11, c[0x0][0x64c] ;  /* 0x00019300ff0b7b82 */ /* 0x000e640000000800 */
[----:B-1----:R-:W-:-:S05]  /*0b00*/  IADD3 R11, P0, R24, R11, RZ ;  /* 0x0000000b180b7210 */ /* 0x002fca0007f1e0ff */
        /* <DEDUP_REMOVED lines=8> */
.L_x_6:
[----:B----4-:R-:W-:Y:S01]  /*0b90*/  SHF.R.U64 R6, R6, R21, R7 ;  /* 0x0000001506067219 */ /* 0x010fe20000001207 */
[----:B--2---:R-:W-:Y:S01]  /*0ba0*/  VIADD R7, R26, 0xffffffff ;  /* 0xffffffff1a077836 */ /* 0x004fe20000000000 */
[----:B------:R-:W-:Y:S01]  /*0bb0*/  LOP3.LUT R13, R32, R13, RZ, 0xc0, !PT ;  /* 0x0000000d200d7212 */ /* 0x000fe200078ec0ff */
[----:B------:R-:W-:Y:S02]  /*0bc0*/  IMAD.MOV R15, RZ, RZ, -R15 ;  /* 0x000000ffff0f7224 */ /* 0x000fe400078e0a0f */
[----:B------:R-:W-:Y:S02]  /*0bd0*/  IMAD.MOV R8, RZ, RZ, -R6 ;  /* 0x000000ffff087224 */ /* 0x000fe400078e0a06 */
[----:B------:R-:W-:Y:S01]  /*0be0*/  IMAD R13, R12, R6, R13 ;  /* 0x000000060c0d7224 */ /* 0x000fe200078e020d */
[----:B------:R-:W-:Y:S01]  /*0bf0*/  LOP3.LUT R6, R22, R7, RZ, 0xc0, !PT ;  /* 0x0000000716067212 */ /* 0x000fe200078ec0ff */
[----:B------:R-:W-:Y:S02]  /*0c00*/  @P3 IMAD R0, R20, R15, R5 ;  /* 0x0000000f14003224 */ /* 0x000fe400078e0205 */
[----:B0-----:R-:W-:-:S02]  /*0c10*/  IMAD R5, R8, R23, R24 ;  /* 0x0000001708057224 */ /* 0x001fc400078e0218 */
[----:B------:R-:W-:Y:S02]  /*0c20*/  IMAD R111, R13, R111, R0 ;  /* 0x0000006f0d6f7224 */ /* 0x000fe400078e0200 */
[----:B------:R-:W-:Y:S02]  /*0c30*/  IMAD R6, R5, R26, R6 ;  /* 0x0000001a05067224 */ /* 0x000fe400078e0206 */
[----:B------:R-:W-:Y:S02]  /*0c40*/  IMAD.MOV.U32 R0, RZ, RZ, 0x1 ;  /* 0x00000001ff007424 */ /* 0x000fe400078e00ff */
[----:B------:R-:W-:Y:S01]  /*0c50*/  IMAD.MOV.U32 R19, RZ, RZ, R25 ;  /* 0x000000ffff137224 */ /* 0x000fe200078e0019 */
[----:B------:R-:W-:Y:S02]  /*0c60*/  SEL R101, R6, R111, !P3 ;  /* 0x0000006f06657207 */ /* 0x000fe40005800000 */
[----:B------:R-:W-:-:S07]  /*0c70*/  SEL R111, R111, R6, !P3 ;  /* 0x000000066f6f7207 */ /* 0x000fce0005800000 */
.L_x_4:
[----:B------:R-:W-:-:S08]  /*0c80*/  NOP ;  /* 0x0000000000007918 */ /* 0x000fd00000000000 */
[----:B------:R-:W0:Y:S02]  /*0c90*/  USETMAXREG.TRY_ALLOC.CTAPOOL UP0, 0xe8 ;  /* 0x000000e8000079c8 */ /* 0x000e240008000600 */
[----:B0-----:R-:W-:-:S13]  /*0ca0*/  PLOP3.LUT P0, PT, PT, PT, UP0, 0x80, 0x0 ;  /* 0x000000000000781c */ /* 0x001fda0003f0f008 */
[----:B------:R-:W-:Y:S05]  /*0cb0*/  @!P0 BRA `(.L_x_4) ;  /* 0xfffffffc00f08947 */ /* 0x000fea000383ffff */
[----:B------:R-:W-:Y:S01]  /*0cc0*/  ULDC.64 UR4, c[0x0][0x598] ;  /* 0x0001660000047ab9 */ /* 0x000fe20000000a00 */
[----:B------:R-:W-:Y:S01]  /*0cd0*/  ULDC.64 UR44, c[0x0][0x208] ;  /* 0x00008200002c7ab9 */ /* 0x000fe20000000a00 */
[----:B------:R-:W-:-:S04]  /*0ce0*/  ISETP.NE.U32.AND P0, PT, RZ, UR4, PT ;  /* 0x00000004ff007c0c */ /* 0x000fc8000bf05070 */
[----:B------:R-:W-:-:S13]  /*0cf0*/  ISETP.NE.AND.EX P0, PT, RZ, UR5, PT, P0 ;  /* 0x00000005ff007c0c */ /* 0x000fda000bf05300 */
[----:B------:R-:W-:Y:S05]  /*0d00*/  @!P0 BRA `(.L_x_7) ;  /* 0x00000000001c8947 */ /* 0x000fea0003800000 */
[----:B------:R-:W0:Y:S02]  /*0d10*/  LDC.64 R6, c[0x0][0x598] ;  /* 0x00016600ff067b82 */ /* 0x000e240000000a00 */
[----:B0-----:R-:W2:Y:S02]  /*0d20*/  LDG.E.64 R6, desc[UR44][R6.64] ;  /* 0x0000002c06067981 */ /* 0x001ea4000c1e1b00 */
[----:B--2---:R-:W-:-:S04]  /*0d30*/  ISETP.NE.U32.AND P0, PT, R6, RZ, PT ;  /* 0x000000ff0600720c */ /* 0x004fc80003f05070 */
[----:B------:R-:W-:-:S13]  /*0d40*/  ISETP.NE.AND.EX P0, PT, R7, RZ, PT, P0 ;  /* 0x000000ff0700720c */ /* 0x000fda0003f05300 */
[----:B------:R-:W-:Y:S05]  /*0d50*/  @!P0 BRA `(.L_x_7) ;  /* 0x0000000000088947 */ /* 0x000fea0003800000 */
[----:B------:R0:W5:Y:S01]  /*0d60*/  LD.E R88, desc[UR44][R6.64] ;  /* 0x0000002c06587980 */ /* 0x000162000c101900 */
[----:B------:R-:W-:Y:S05]  /*0d70*/  BRA `(.L_x_8) ;  /* 0x0000000000247947 */ /* 0x000fea0003800000 */
.L_x_7:
[----:B------:R-:W-:Y:S02]  /*0d80*/  ULDC.64 UR4, c[0x0][0x588] ;  /* 0x0001620000047ab9 */ /* 0x000fe40000000a00 */
[----:B------:R-:W-:-:S04]  /*0d90*/  ISETP.NE.U32.AND P0, PT, RZ, UR4, PT ;  /* 0x00000004ff007c0c */ /* 0x000fc8000bf05070 */
[----:B------:R-:W-:-:S13]  /*0da0*/  ISETP.NE.AND.EX P0, PT, RZ, UR5, PT, P0 ;  /* 0x00000005ff007c0c */ /* 0x000fda000bf05300 */
[----:B------:R-:W-:Y:S05]  /*0db0*/  @!P0 BRA `(.L_x_9) ;  /* 0x00000000000c8947 */ /* 0x000fea0003800000 */
[----:B------:R-:W0:Y:S02]  /*0dc0*/  LDC.64 R88, c[0x0][0x588] ;  /* 0x00016200ff587b82 */ /* 0x000e240000000a00 */
[----:B0-----:R1:W5:Y:S01]  /*0dd0*/  LDG.E R88, desc[UR44][R88.64] ;  /* 0x0000002c58587981 */ /* 0x001362000c1e1900 */
[----:B------:R-:W-:Y:S05]  /*0de0*/  BRA `(.L_x_8) ;  /* 0x0000000000087947 */ /* 0x000fea0003800000 */
.L_x_9:
[----:B------:R-:W-:Y:S02]  /*0df0*/  ULDC UR4, c[0x0][0x580] ;  /* 0x0001600000047ab9 */ /* 0x000fe40000000800 */
[----:B------:R-:W-:-:S07]  /*0e00*/  IMAD.U32 R88, RZ, RZ, UR4 ;  /* 0x00000004ff587e24 */ /* 0x000fce000f8e00ff */
.L_x_8:
[----:B------:R-:W-:Y:S02]  /*0e10*/  ULDC.64 UR4, c[0x0][0x5a0] ;  /* 0x0001680000047ab9 */ /* 0x000fe40000000a00 */
[----:B------:R-:W-:-:S04]  /*0e20*/  ISETP.NE.U32.AND P0, PT, RZ, UR4, PT ;  /* 0x00000004ff007c0c */ /* 0x000fc8000bf05070 */
[----:B------:R-:W-:-:S13]  /*0e30*/  ISETP.NE.AND.EX P0, PT, RZ, UR5, PT, P0 ;  /* 0x00000005ff007c0c */ /* 0x000fda000bf05300 */
[----:B------:R-:W-:Y:S05]  /*0e40*/  @!P0 BRA `(.L_x_10) ;  /* 0x00000000001c8947 */ /* 0x000fea0003800000 */
[----:B0-----:R-:W0:Y:S02]  /*0e50*/  LDC.64 R6, c[0x0][0x5a0] ;  /* 0x00016800ff067b82 */ /* 0x001e240000000a00 */
[----:B0-----:R-:W2:Y:S02]  /*0e60*/  LDG.E.64 R6, desc[UR44][R6.64] ;  /* 0x0000002c06067981 */ /* 0x001ea4000c1e1b00 */
[----:B--2---:R-:W-:-:S04]  /*0e70*/  ISETP.NE.U32.AND P0, PT, R6, RZ, PT ;  /* 0x000000ff0600720c */ /* 0x004fc80003f05070 */
[----:B------:R-:W-:-:S13]  /*0e80*/  ISETP.NE.AND.EX P0, PT, R7, RZ, PT, P0 ;  /* 0x000000ff0700720c */ /* 0x000fda0003f05300 */
[----:B------:R-:W-:Y:S05]  /*0e90*/  @!P0 BRA `(.L_x_10) ;  /* 0x0000000000088947 */ /* 0x000fea0003800000 */
[----:B-1----:R0:W5:Y:S01]  /*0ea0*/  LD.E R89, desc[UR44][R6.64] ;  /* 0x0000002c06597980 */ /* 0x002162000c101900 */
[----:B------:R-:W-:Y:S05]  /*0eb0*/  BRA `(.L_x_11) ;  /* 0x0000000000247947 */ /* 0x000fea0003800000 */
.L_x_10:
[----:B------:R-:W-:Y:S02]  /*0ec0*/  ULDC.64 UR4, c[0x0][0x590] ;  /* 0x0001640000047ab9 */ /* 0x000fe40000000a00 */
[----:B------:R-:W-:-:S04]  /*0ed0*/  ISETP.NE.U32.AND P0, PT, RZ, UR4, PT ;  /* 0x00000004ff007c0c */ /* 0x000fc8000bf05070 */
[----:B------:R-:W-:-:S13]  /*0ee0*/  ISETP.NE.AND.EX P0, PT, RZ, UR5, PT, P0 ;  /* 0x00000005ff007c0c */ /* 0x000fda000bf05300 */
[----:B------:R-:W-:Y:S05]  /*0ef0*/  @!P0 BRA `(.L_x_12) ;  /* 0x00000000000c8947 */ /* 0x000fea0003800000 */
[----:B0-----:R-:W1:Y:S02]  /*0f00*/  LDC.64 R6, c[0x0][0x590] ;  /* 0x00016400ff067b82 */ /* 0x001e640000000a00 */
[----:B-1----:R1:W5:Y:S01]  /*0f10*/  LDG.E R89, desc[UR44][R6.64] ;  /* 0x0000002c06597981 */ /* 0x002362000c1e1900 */
[----:B------:R-:W-:Y:S05]  /*0f20*/  BRA `(.L_x_11) ;  /* 0x0000000000087947 */ /* 0x000fea0003800000 */
.L_x_12:
[----:B------:R-:W-:Y:S02]  /*0f30*/  ULDC UR4, c[0x0][0x584] ;  /* 0x0001610000047ab9 */ /* 0x000fe40000000800 */
[----:B-1----:R-:W-:-:S07]  /*0f40*/  IMAD.U32 R89, RZ, RZ, UR4 ;  /* 0x00000004ff597e24 */ /* 0x002fce000f8e00ff */
.L_x_11:
[----:B------:R-:W-:-:S13]  /*0f50*/  LOP3.LUT P0, RZ, R0, 0xff, RZ, 0xc0, !PT ;  /* 0x000000ff00ff7812 */ /* 0x000fda000780c0ff */
[----:B------:R-:W-:Y:S05]  /*0f60*/  @!P0 EXIT ;  /* 0x000000000000894d */ /* 0x000fea0003800000 */
[----:B------:R-:W2:Y:S01]  /*0f70*/  LDC R94, c[0x0][0x658] ;  /* 0x00019600ff5e7b82 */ /* 0x000ea20000000800 */
[----:B------:R-:W-:Y:S01]  /*0f80*/  ULDC.64 UR6, c[0x0][0x288] ;  /* 0x0000a20000067ab9 */ /* 0x000fe20000000a00 */
[----:B------:R-:W-:Y:S01]  /*0f90*/  LOP3.LUT R14, R14, 0x1, RZ, 0xc0, !PT ;  /* 0x000000010e0e7812 */ /* 0x000fe200078ec0ff */
[----:B------:R-:W-:Y:S01]  /*0fa0*/  UIADD3 UR4, UR7, 0x7f, URZ ;  /* 0x0000007f07047890 */ /* 0x000fe2000fffe03f */
[----:B------:R-:W-:Y:S01]  /*0fb0*/  SHF.R.U32.HI R0, RZ, 0x2, R3 ;  /* 0x00000002ff007819 */ /* 0x000fe20000011603 */
[----:B01----:R-:W-:Y:S01]  /*0fc0*/  IMAD.MOV.U32 R7, RZ, RZ, -0x1 ;  /* 0xffffffffff077424 */ /* 0x003fe200078e00ff */
[----:B------:R-:W-:Y:S01]  /*0fd0*/  SHF.R.U32.HI R4, RZ, 0x1, R4 ;  /* 0x00000001ff047819 */ /* 0x000fe20000011604 */
[----:B------:R-:W-:Y:S01]  /*0fe0*/  USHF.R.S32.HI UR5, URZ, 0x1f, UR4 ;  /* 0x0000001f3f057899 */ /* 0x000fe20008011404 */
[----:B------:R-:W0:Y:S01]  /*0ff0*/  LDC.64 R90, c[0x0][0x5c8] ;  /* 0x00017200ff5a7b82 */ /* 0x000e220000000a00 */
[----:B------:R-:W-:Y:S01]  /*1000*/  IMAD.SHL.U32 R5, R14, 0x40, RZ ;  /* 0x000000400e057824 */ /* 0x000fe200078e00ff */
[----:B------:R-:W-:Y:S01]  /*1010*/  LOP3.LUT R0, R0, 0x7, RZ, 0xc0, !PT ;  /* 0x0000000700007812 */ /* 0x000fe200078ec0ff */
[----:B------:R-:W-:Y:S01]  /*1020*/  ULEA.HI UR5, UR5, UR4, URZ, 0x7 ;  /* 0x0000000405057291 */ /* 0x000fe2000f8f383f */
[----:B------:R-:W-:Y:S01]  /*1030*/  LOP3.LUT R23, R4, 0x30, RZ, 0xc0, !PT ;  /* 0x0000003004177812 */ /* 0x000fe200078ec0ff */
[----:B------:R-:W-:Y:S01]  /*1040*/  IMAD.MOV.U32 R9, RZ, RZ, 0x1 ;  /* 0x00000001ff097424 */ /* 0x000fe200078e00ff */
[--C-:B------:R-:W-:Y:S01]  /*1050*/  LOP3.LUT R22, R5, 0x40, R0.reuse, 0xe2, !PT ;  /* 0x0000004005167812 */ /* 0x100fe200078ee200 */
[----:B------:R-:W-:Y:S01]  /*1060*/  USHF.R.S32.HI UR41, URZ, 0x7, UR5 ;  /* 0x000000073f297899 */ /* 0x000fe20008011405 */
[----:B------:R-:W1:Y:S01]  /*1070*/  LDC R98, c[0x0][0x600] ;  /* 0x00018000ff627b82 */ /* 0x000e620000000800 */
[-C--:B------:R-:W-:Y:S01]  /*1080*/  IADD3 R5, RZ, -R23.reuse, -R0 ;  /* 0x80000017ff057210 */ /* 0x080fe20007ffe800 */
[----:B------:R-:W-:Y:S01]  /*1090*/  IMAD.U32 R6, RZ, RZ, UR6 ;  /* 0x00000006ff067e24 */ /* 0x000fe2000f8e00ff */
[C---:B------:R-:W-:Y:S01]  /*10a0*/  LOP3.LUT R95, R3.reuse, 0x3, RZ, 0xc0, !PT ;  /* 0x00000003035f7812 */ /* 0x040fe200078ec0ff */
[----:B------:R-:W-:Y:S01]  /*10b0*/  UISETP.LT.AND UP0, UPT, UR41, 0x1, UPT ;  /* 0x000000012900788c */ /* 0x000fe2000bf01270 */
[----:B------:R-:W-:Y:S01]  /*10c0*/  LOP3.LUT R97, R3, 0x80, RZ, 0xc0, !PT ;  /* 0x0000008003617812 */ /* 0x000fe200078ec0ff */
[----:B------:R-:W-:Y:S01]  /*10d0*/  IMAD R5, R14, -0x40, R5 ;  /* 0xffffffc00e057824 */ /* 0x000fe200078e0205 */
[----:B------:R-:W-:Y:S01]  /*10e0*/  ULDC UR4, c[0x0][0x284] ;  /* 0x0000a10000047ab9 */ /* 0x000fe20000000800 */
[-C--:B--2---:R-:W-:Y:S01]  /*10f0*/  SHF.L.U32 R7, R7, R94.reuse, RZ ;  /* 0x0000005e07077219 */ /* 0x084fe200000006ff */
[----:B------:R-:W-:Y:S01]  /*1100*/  USEL UR42, UR41, 0x1, UP0 ;  /* 0x00000001292a7887 */ /* 0x000fe20008000000 */
[----:B------:R-:W-:Y:S01]  /*1110*/  LOP3.LUT R22, R22, R23, RZ, 0xfc, !PT ;  /* 0x0000001716167212 */ /* 0x000fe200078efcff */
[----:B------:R-:W-:Y:S01]  /*1120*/  IMAD R95, R95, -0x2, R6 ;  /* 0xfffffffe5f5f7824 */ /* 0x000fe200078e0206 */
[----:B------:R-:W-:Y:S01]  /*1130*/  SHF.L.U32 R94, R9, R94, RZ ;  /* 0x0000005e095e7219 */ /* 0x000fe200000006ff */
[----:B------:R-:W-:Y:S01]  /*1140*/  IMAD.SHL.U32 R96, R3, 0x2, RZ ;  /* 0x0000000203607824 */ /* 0x000fe200078e00ff */
[----:B------:R-:W-:Y:S01]  /*1150*/  LOP3.LUT R116, R18, 0x1, RZ, 0xfc, !PT ;  /* 0x0000000112747812 */ /* 0x000fe200078efcff */
[----:B------:R-:W-:Y:S01]  /*1160*/  VIADD R100, R5, UR4 ;  /* 0x0000000405647c36 */ /* 0x000fe20008000000 */
[C-C-:B0-----:R-:W-:Y:S01]  /*1170*/  SHF.L.U64.HI R92, R90.reuse, 0x7, R91.reuse ;  /* 0x000000075a5c7819 */ /* 0x141fe2000001025b */
[----:B------:R-:W-:Y:S01]  /*1180*/  IMAD.MOV.U32 R23, RZ, RZ, RZ ;  /* 0x000000ffff177224 */ /* 0x000fe200078e00ff */
[C---:B------:R-:W-:Y:S01]  /*1190*/  SHF.L.U64.HI R93, R90.reuse, 0x3, R91 ;  /* 0x000000035a5d7819 */ /* 0x040fe2000001025b */
[C---:B------:R-:W-:Y:S01]  /*11a0*/  IMAD.SHL.U32 R91, R90.reuse, 0x80, RZ ;  /* 0x000000805a5b7824 */ /* 0x040fe200078e00ff */
[----:B------:R-:W-:Y:S01]  /*11b0*/  SHF.R.U32.HI R97, RZ, 0x7, R97 ;  /* 0x00000007ff617819 */ /* 0x000fe20000011661 */
[----:B------:R-:W-:Y:S01]  /*11c0*/  IMAD.SHL.U32 R90, R90, 0x8, RZ ;  /* 0x000000085a5a7824 */ /* 0x000fe200078e00ff */
[----:B------:R-:W-:Y:S01]  /*11d0*/  LOP3.LUT R99, RZ, R7, RZ, 0x33, !PT ;  /* 0x00000007ff637212 */ /* 0x000fe200078e33ff */
[----:B------:R-:W-:Y:S01]  /*11e0*/  UIADD3 UR42, UR41, -UR42, URZ ;  /* 0x8000002a292a7290 */ /* 0x000fe2000fffe03f */
[----:B-1----:R-:W-:Y:S01]  /*11f0*/  VIADD R98, R98, 0xffffffff ;  /* 0xffffffff62627836 */ /* 0x002fe20000000000 */
[----:B------:R-:W-:Y:S01]  /*1200*/  UMOV UR36, URZ ;  /* 0x0000003f00247c82 */ /* 0x000fe20008000000 */
[----:B------:R-:W-:-:S09]  /*1210*/  UMOV UR40, URZ ;  /* 0x0000003f00287c82 */ /* 0x000fd20008000000 */
.L_x_156:
[----:B0-----:R-:W0:Y:S01]  /*1220*/  SHFL.IDX PT, R0, R97, RZ, 0x1f ;  /* 0x00001fff61007589 */ /* 0x001e2200000e0000 */
[----:B-1----:R-:W1:Y:S01]  /*1230*/  S2UR UR7, SR_CgaCtaId ;  /* 0x00000000000779c3 */ /* 0x002e620000008800 */
[----:B------:R-:W-:Y:S01]  /*1240*/  UMOV UR6, 0x400 ;  /* 0x0000040000067882 */ /* 0x000fe20000000000 */
[----:B0-----:R-:W-:Y:S01]  /*1250*/  R2UR UR4, R0 ;  /* 0x00000000000472ca */ /* 0x001fe200000e0000 */
[----:B-1----:R-:W-:-:S12]  /*1260*/  ULEA UR46, UR7, UR6, 0x18 ;  /* 0x00000006072e7291 */ /* 0x002fd8000f8ec03f */
[----:B------:R-:W-:-:S04]  /*1270*/  ULEA.HI UR5, UR4, UR4, URZ, 0x1 ;  /* 0x0000000404057291 */ /* 0x000fc8000f8f083f */
[----:B------:R-:W-:-:S04]  /*1280*/  ULOP3.LUT UR5, UR5, 0x7fffe, URZ, 0xc0, !UPT ;  /* 0x0007fffe05057892 */ /* 0x000fc8000f8ec03f */
[----:B------:R-:W-:-:S03]  /*1290*/  UIADD3 UR5, UR4, -UR5, URZ ;  /* 0x8000000504057290 */ /* 0x000fc6000fffe03f */
[----:B------:R-:W-:Y:S01]  /*12a0*/  ULDC UR4, c[0x0][0x28c] ;  /* 0x0000a30000047ab9 */ /* 0x000fe20000000800 */
[----:B------:R-:W-:Y:S01]  /*12b0*/  ULEA UR5, UR5, UR46, 0xd ;  /* 0x0000002e05057291 */ /* 0x000fe2000f8e683f */
[----:B------:R-:W-:-:S03]  /*12c0*/  ISETP.LT.AND P0, PT, RZ, UR4, PT ;  /* 0x00000004ff007c0c */ /* 0x000fc6000bf01270 */
[----:B------:R-:W-:-:S04]  /*12d0*/  UIADD3 UR5, UR5, 0x100, URZ ;  /* 0x0000010005057890 */ /* 0x000fc8000fffe03f */
[----:B------:R-:W-:-:S04]  /*12e0*/  USHF.R.U32.HI UR5, URZ, 0x4, UR5 ;  /* 0x000000043f057899 */ /* 0x000fc80008011605 */
[----:B------:R-:W-:-:S04]  /*12f0*/  ULOP3.LUT UR5, UR5, 0x3fff, URZ, 0xc0, !UPT ;  /* 0x00003fff05057892 */ /* 0x000fc8000f8ec03f */
[----:B------:R-:W-:Y:S01]  /*1300*/  ULOP3.LUT UR43, UR5, 0x10000, URZ, 0xfc, !UPT ;  /* 0x00010000052b7892 */ /* 0x000fe2000f8efc3f */
[----:B--234-:R-:W-:Y:S11]  /*1310*/  @P0 BRA `(.L_x_13) ;  /* 0x0000000000400947 */ /* 0x01cff60003800000 */
[----:B------:R-:W-:Y:S01]  /*1320*/  MOV R0, 0x0 ;  /* 0x0000000000007802 */ /* 0x000fe20000000f00 */
[----:B------:R-:W-:Y:S01]  /*1330*/  ULDC.64 UR4, c[0x4][0x68] ;  /* 0x01001a0000047ab9 */ /* 0x000fe20000000a00 */
[----:B------:R-:W-:Y:S01]  /*1340*/  ULDC.64 UR6, c[0x4][0x8] ;  /* 0x0100020000067ab9 */ /* 0x000fe20000000a00 */
[----:B------:R-:W-:Y:S01]  /*1350*/  IMAD.U32 R4, RZ, RZ, UR4 ;  /* 0x00000004ff047e24 */ /* 0x000fe2000f8e00ff */
[----:B------:R0:W1:Y:S01]  /*1360*/  LDC.64 R14, c[0x4][R0] ;  /* 0x01000000000e7b82 */ /* 0x0000620000000a00 */
[----:B------:R-:W-:Y:S01]  /*1370*/  IMAD.U32 R5, RZ, RZ, UR5 ;  /* 0x00000005ff057e24 */ /* 0x000fe2000f8e00ff */
[----:B------:R-:W-:Y:S01]  /*1380*/  ULDC.64 UR4, c[0x4][0x70] ;  /* 0x01001c0000047ab9 */ /* 0x000fe20000000a00 */
[----:B------:R-:W-:Y:S02]  /*1390*/  IMAD.U32 R10, RZ, RZ, UR6 ;  /* 0x00000006ff0a7e24 */ /* 0x000fe4000f8e00ff */
[----:B------:R-:W-:Y:S02]  /*13a0*/  IMAD.U32 R6, RZ, RZ, UR4 ;  /* 0x00000004ff067e24 */ /* 0x000fe4000f8e00ff */
[----:B------:R-:W-:-:S02]  /*13b0*/  IMAD.U32 R7, RZ, RZ, UR5 ;  /* 0x00000005ff077e24 */ /* 0x000fc4000f8e00ff */
[----:B------:R-:W-:Y:S02]  /*13c0*/  IMAD.U32 R11, RZ, RZ, UR7 ;  /* 0x00000007ff0b7e24 */ /* 0x000fe4000f8e00ff */
[----:B------:R-:W-:Y:S02]  /*13d0*/  IMAD.MOV.U32 R8, RZ, RZ, 0x1e1 ;  /* 0x000001e1ff087424 */ /* 0x000fe400078e00ff */
[----:B------:R-:W-:Y:S02]  /*13e0*/  IMAD.MOV.U32 R12, RZ, RZ, 0x1 ;  /* 0x00000001ff0c7424 */ /* 0x000fe400078e00ff */
[----:B0-----:R-:W-:-:S07]  /*13f0*/  IMAD.MOV.U32 R13, RZ, RZ, RZ ;  /* 0x000000ffff0d7224 */ /* 0x001fce00078e00ff */
[----:B------:R-:W-:-:S07]  /*1400*/  LEPC R20, `(.L_x_13) ;  /* 0x000000001014794e */ /* 0x000fce0000000000 */
[----:B-1---5:R-:W-:Y:S05]  /*1410*/  CALL.ABS.NOINC R14 ;  /* 0x000000000e007343 */ /* 0x022fea0003c00000 */
.L_x_13:
[----:B------:R-:W-:-:S13]  /*1420*/  ISETP.NE.AND P0, PT, R116, 0x3, PT ;  /* 0x000000037400780c */ /* 0x000fda0003f05270 */
[----:B------:R-:W-:Y:S05]  /*1430*/  @!P0 BRA `(.L_x_14) ;  /* 0x0000000000048947 */ /* 0x000fea0003800000 */
[----:B------:R-:W-:Y:S01]  /*1440*/  BPT.TRAP 0x1 ;  /* 0x000000040000795c */ /* 0x000fe20000300000 */
.L_x_14:
[----:B------:R-:W-:Y:S02]  /*1450*/  IMAD.U32 R3, RZ, RZ, UR40 ;  /* 0x00000028ff037e24 */ /* 0x000fe4000f8e00ff */
[----:B------:R-:W-:-:S03]  /*1460*/  IMAD.U32 R0, RZ, RZ, UR36 ;  /* 0x00000024ff007e24 */ /* 0x000fc6000f8e00ff */
[----:B------:R-:W-:Y:S02]  /*1470*/  LEA R3, R3, UR46, 0x3 ;  /* 0x0000002e03037c11 */ /* 0x000fe4000f8e18ff */
[----:B------:R-:W-:-:S04]  /*1480*/  SHF.L.U32 R0, R0, 0x1f, RZ ;  /* 0x0000001f00007819 */ /* 0x000fc800000006ff */
[----:B------:R0:W1:Y:S01]  /*1490*/  SYNCS.PHASECHK.TRANS64.TRYWAIT P1, [R3+URZ], R0 ;  /* 0x00000000030075a7 */ /* 0x000062000802017f */
[----:B------:R-:W-:Y:S05]  /*14a0*/  @!P0 BRA `(.L_x_15) ;  /* 0x0000000000048947 */ /* 0x000fea0003800000 */
[----:B------:R-:W-:Y:S01]  /*14b0*/  BPT.TRAP 0x1 ;  /* 0x000000040000795c */ /* 0x000fe20000300000 */
.L_x_15:
[----:B------:R-:W-:-:S05]  /*14c0*/  IMAD.U32 R4, RZ, RZ, UR42 ;  /* 0x0000002aff047e24 */ /* 0x000fca000f8e00ff */
[----:B------:R-:W-:Y:S01]  /*14d0*/  ISETP.GE.AND P2, PT, R4, 0x1, PT ;  /* 0x000000010400780c */ /* 0x000fe20003f46270 */
[----:B-1----:R-:W-:-:S12]  /*14e0*/  @P1 BRA `(.L_x_16) ;  /* 0x0000000000081947 */ /* 0x002fd80003800000 */
[----:B------:R-:W1:Y:S02]  /*14f0*/  SYNCS.PHASECHK.TRANS64.TRYWAIT P1, [R3+URZ], R0 ;  /* 0x00000000030075a7 */ /* 0x000e64000802017f */
[----:B-1----:R-:W-:Y:S05]  /*1500*/  @!P1 BRA `(.L_x_17) ;  /* 0x0000008400ec9947 */ /* 0x002fea0003800000 */
.L_x_16:
[----:B------:R-:W-:Y:S05]  /*1510*/  WARPSYNC.ALL ;  /* 0x0000000000007948 */ /* 0x000fea0003800000 */
[----:B------:R-:W-:Y:S01]  /*1520*/  UIADD3 UR4, UR46, 0xa0100, URZ ;  /* 0x000a01002e047890 */ /* 0x000fe2000fffe03f */
[----:B------:R-:W-:Y:S01]  /*1530*/  WARPGROUP.ARRIVE ;  /* 0x00000000000079c5 */ /* 0x000fe20000000000 */
[----:B------:R-:W-:Y:S02]  /*1540*/  ULEA UR6, UR40, UR43, 0xd ;  /* 0x0000002b28067291 */ /* 0x000fe4000f8e683f */
[----:B------:R-:W-:Y:S01]  /*1550*/  USHF.R.U32.HI UR4, URZ, 0x4, UR4 ;  /* 0x000000043f047899 */ /* 0x000fe20008011604 */
[----:B------:R-:W-:Y:S01]  /*1560*/  UMOV UR13, 0x40000040 ;  /* 0x40000040000d7882 */ /* 0x000fe20000000000 */
[----:B------:R-:W-:-:S02]  /*1570*/  UMOV UR15, 0x40000040 ;  /* 0x40000040000f7882 */ /* 0x000fc40000000000 */
[----:B------:R-:W-:Y:S01]  /*1580*/  ULOP3.LUT UR4, UR4, 0x3fff, URZ, 0xc0, !UPT ;  /* 0x00003fff04047892 */ /* 0x000fe2000f8ec03f */
[----:B------:R-:W-:Y:S01]  /*1590*/  UMOV UR12, UR6 ;  /* 0x00000006000c7c82 */ /* 0x000fe20008000000 */
[----:B------:R-:W-:Y:S02]  /*15a0*/  UIADD3 UR5, UR6, 0x400, URZ ;  /* 0x0000040006057890 */ /* 0x000fe4000fffe03f */
[----:B------:R-:W-:Y:S02]  /*15b0*/  ULOP3.LUT UR8, UR4, 0x10000, URZ, 0xfc, !UPT ;  /* 0x0001000004087892 */ /* 0x000fe4000f8efc3f */
[----:B------:R-:W-:Y:S02]  /*15c0*/  UIADD3 UR7, UR6, 0x1806, URZ ;  /* 0x0000180606077890 */ /* 0x000fe4000fffe03f */
[----:B------:R-:W-:Y:S02]  /*15d0*/  ULEA UR4, UR40, UR8, 0xb ;  /* 0x0000000828047291 */ /* 0x000fe4000f8e583f */
[----:B------:R-:W-:-:S02]  /*15e0*/  UIADD3 UR10, UR6, 0x1c06, URZ ;  /* 0x00001c06060a7890 */ /* 0x000fc4000fffe03f */
[----:B------:R-:W-:-:S03]  /*15f0*/  UIADD3 UR9, UR4, 0x606, URZ ;  /* 0x0000060604097890 */ /* 0x000fc6000fffe03f */
[----:B------:R-:W-:Y:S02]  /*1600*/  UMOV UR14, UR4 ;  /* 0x00000004000e7c82 */ /* 0x000fe40008000000 */
[----:B------:R-:W-:Y:S01]  /*1610*/  HGMMA.64x64x8.F32.TF32 R56, gdesc[UR12], RZ, !UPT, gsb0 ;  /* 0x04e000000c3879f0 */ /* 0x000fe2000c0028ff */
[----:B------:R-:W-:Y:S01]  /*1620*/  UMOV UR12, UR5 ;  /* 0x00000005000c7c82 */ /* 0x000fe20008000000 */
[----:B------:R-:W-:Y:S01]  /*1630*/  UMOV UR13, 0x40000040 ;  /* 0x40000040000d7882 */ /* 0x000fe20000000000 */
[----:B------:R-:W-:Y:S01]  /*1640*/  UIADD3 UR5, UR6, 0x402, URZ ;  /* 0x0000040206057890 */ /* 0x000fe2000fffe03f */
[----:B------:R-:W-:Y:S02]  /*1650*/  WARPGROUP.DEPBAR.LE gsb0, 0x0 ;  /* 0x00008000000079c5 */ /* 0x000fe40000010000 */
[----:B------:R-:W-:-:S06]  /*1660*/  WARPGROUP.ARRIVE ;  /* 0x00000000000079c5 */ /* 0x000fcc0000000000 */
[----:B------:R-:W-:Y:S01]  /*1670*/  HGMMA.64x64x8.F32.TF32 R24, gdesc[UR12], RZ, !UPT, gsb0 ;  /* 0x04e000000c1879f0 */ /* 0x000fe2000c0028ff */
[----:B------:R-:W-:Y:S02]  /*1680*/  UIADD3 UR12, UR6, 0x2, URZ ;  /* 0x00000002060c7890 */ /* 0x000fe4000fffe03f */
[----:B------:R-:W-:Y:S01]  /*1690*/  UIADD3 UR14, UR4, 0x2, URZ ;  /* 0x00000002040e7890 */ /* 0x000fe2000fffe03f */
[----:B------:R-:W-:Y:S01]  /*16a0*/  UMOV UR13, 0x40000040 ;  /* 0x40000040000d7882 */ /* 0x000fe20000000000 */
[----:B------:R-:W-:Y:S01]  /*16b0*/  UMOV UR15, 0x40000040 ;  /* 0x40000040000f7882 */ /* 0x000fe20000000000 */
[----:B------:R-:W-:Y:S02]  /*16c0*/  WARPGROUP.DEPBAR.LE gsb0, 0x0 ;  /* 0x00008000000079c5 */ /* 0x000fe40000010000 */
[----:B------:R-:W-:-:S06]  /*16d0*/  WARPGROUP.ARRIVE ;  /* 0x00000000000079c5 */ /* 0x000fcc0000000000 */
[----:B------:R-:W-:Y:S01]  /*16e0*/  HGMMA.64x64x8.F32.TF32 R56, gdesc[UR12], R56, gsb0 ;  /* 0x04e000000c3879f0 */ /* 0x000fe20008002838 */
[----:B------:R-:W-:Y:S01]  /*16f0*/  UMOV UR12, UR5 ;  /* 0x00000005000c7c82 */ /* 0x000fe20008000000 */
[----:B------:R-:W-:Y:S01]  /*1700*/  UMOV UR13, 0x40000040 ;  /* 0x40000040000d7882 */ /* 0x000fe20000000000 */
[----:B------:R-:W-:Y:S01]  /*1710*/  UIADD3 UR5, UR6, 0x404, URZ ;  /* 0x0000040406057890 */ /* 0x000fe2000fffe03f */
[----:B------:R-:W-:Y:S02]  /*1720*/  WARPGROUP.DEPBAR.LE gsb0, 0x0 ;  /* 0x00008000000079c5 */ /* 0x000fe40000010000 */
[----:B------:R-:W-:-:S06]  /*1730*/  WARPGROUP.ARRIVE ;  /* 0x00000000000079c5 */ /* 0x000fcc0000000000 */
[----:B------:R-:W-:Y:S01]  /*1740*/  HGMMA.64x64x8.F32.TF32 R24, gdesc[UR12], R24, gsb0 ;  /* 0x04e000000c1879f0 */ /* 0x000fe20008002818 */
        /* <DEDUP_REMOVED lines=160> */
[----:B------:R-:W-:Y:S01]  /*2150*/  UMOV UR4, UR7 ;  /* 0x0000000700047c82 */ /* 0x000fe20008000000 */
[----:B------:R-:W-:Y:S01]  /*2160*/  UMOV UR6, UR9 ;  /* 0x0000000900067c82 */ /* 0x000fe20008000000 */
[----:B------:R-:W-:Y:S01]  /*2170*/  UMOV UR7, 0x40000040 ;  /* 0x4000004000077882 */ /* 0x000fe20000000000 */
[----:B------:R-:W-:Y:S02]  /*2180*/  WARPGROUP.DEPBAR.LE gsb0, 0x0 ;  /* 0x00008000000079c5 */ /* 0x000fe40000010000 */
[----:B------:R-:W-:-:S06]  /*2190*/  WARPGROUP.ARRIVE ;  /* 0x00000000000079c5 */ /* 0x000fcc0000000000 */
[----:B------:R-:W-:Y:S01]  /*21a0*/  HGMMA.64x64x8.F32.TF32 R56, gdesc[UR12], R56, gsb0 ;  /* 0x04e000000c3879f0 */ /* 0x000fe20008002838 */
[----:B------:R-:W-:Y:S01]  /*21b0*/  UMOV UR12, UR5 ;  /* 0x00000005000c7c82 */ /* 0x000fe20008000000 */
[----:B------:R-:W-:Y:S01]  /*21c0*/  UMOV UR13, 0x40000040 ;  /* 0x40000040000d7882 */ /* 0x000fe20000000000 */
[----:B------:R-:W-:Y:S01]  /*21d0*/  UMOV UR5, 0x40000040 ;  /* 0x4000004000057882 */ /* 0x000fe20000000000 */
[----:B------:R-:W-:Y:S02]  /*21e0*/  WARPGROUP.DEPBAR.LE gsb0, 0x0 ;  /* 0x00008000000079c5 */ /* 0x000fe40000010000 */
[----:B------:R-:W-:-:S06]  /*21f0*/  WARPGROUP.ARRIVE ;  /* 0x00000000000079c5 */ /* 0x000fcc0000000000 */
[----:B------:R-:W-:Y:S03]  /*2200*/  HGMMA.64x64x8.F32.TF32 R24, gdesc[UR12], R24, gsb0 ;  /* 0x04e000000c1879f0 */ /* 0x000fe60008002818 */
[----:B------:R-:W-:Y:S02]  /*2210*/  WARPGROUP.DEPBAR.LE gsb0, 0x0 ;  /* 0x00008000000079c5 */ /* 0x000fe40000010000 */
[----:B------:R-:W-:-:S06]  /*2220*/  WARPGROUP.ARRIVE ;  /* 0x00000000000079c5 */ /* 0x000fcc0000000000 */
[----:B------:R-:W-:Y:S01]  /*2230*/  HGMMA.64x64x8.F32.TF32 R56, gdesc[UR4], R56, gsb0 ;  /* 0x04e00000043879f0 */ /* 0x000fe20008002838 */
[----:B------:R-:W-:Y:S01]  /*2240*/  UMOV UR4, UR10 ;  /* 0x0000000a00047c82 */ /* 0x000fe20008000000 */
[----:B------:R-:W-:Y:S01]  /*2250*/  UMOV UR5, 0x40000040 ;  /* 0x4000004000057882 */ /* 0x000fe20000000000 */
[----:B------:R-:W-:Y:S02]  /*2260*/  WARPGROUP.DEPBAR.LE gsb0, 0x0 ;  /* 0x00008000000079c5 */ /* 0x000fe40000010000 */
[----:B------:R-:W-:-:S06]  /*2270*/  WARPGROUP.ARRIVE ;  /* 0x00000000000079c5 */ /* 0x000fcc0000000000 */
[----:B------:R-:W-:Y:S03]  /*2280*/  HGMMA.64x64x8.F32.TF32 R24, gdesc[UR4], R24, gsb0 ;  /* 0x04e00000041879f0 */ /* 0x000fe60008002818 */
[----:B------:R-:W-:Y:S02]  /*2290*/  WARPGROUP.DEPBAR.LE gsb0, 0x0 ;  /* 0x00008000000079c5 */ /* 0x000fe40000010000 */
[----:B------:R-:W-:Y:S05]  /*22a0*/  @!P2 BRA `(.L_x_18) ;  /* 0x0000000c00eca947 */ /* 0x000fea0003800000 */
[----:B------:R-:W-:Y:S01]  /*22b0*/  UIADD3 UR9, UR40, 0x1, URZ ;  /* 0x0000000128097890 */ /* 0x000fe2000fffe03f */
[----:B01----:R-:W-:Y:S01]  /*22c0*/  IMAD.U32 R0, RZ, RZ, UR42 ;  /* 0x0000002aff007e24 */ /* 0x003fe2000f8e00ff */
[----:B------:R-:W-:Y:S02]  /*22d0*/  UMOV UR10, UR40 ;  /* 0x00000028000a7c82 */ /* 0x000fe40008000000 */
[----:B------:R-:W-:-:S04]  /*22e0*/  UISETP.NE.AND UP0, UPT, UR9, 0x5, UPT ;  /* 0x000000050900788c */ /* 0x000fc8000bf05270 */
[----:B------:R-:W-:Y:S02]  /*22f0*/  USEL UR4, URZ, 0x1, UP0 ;  /* 0x000000013f047887 */ /* 0x000fe40008000000 */
[----:B------:R-:W-:Y:S02]  /*2300*/  USEL UR9, UR9, URZ, UP0 ;  /* 0x0000003f09097287 */ /* 0x000fe40008000000 */
[----:B------:R-:W-:-:S06]  /*2310*/  ULOP3.LUT UR4, UR36, UR4, URZ, 0x3c, !UPT ;  /* 0x0000000424047292 */ /* 0x000fcc000f8e3c3f */
[----:B------:R-:W-:-:S07]  /*2320*/  IMAD.U32 R5, RZ, RZ, UR4 ;  /* 0x00000004ff057e24 */ /* 0x000fce000f8e00ff */
.L_x_25:
[----:B01----:R-:W-:Y:S05]  /*2330*/  @!P0 BRA `(.L_x_19) ;  /* 0x0000000000048947 */ /* 0x003fea0003800000 */
[----:B------:R-:W-:Y:S01]  /*2340*/  BPT.TRAP 0x1 ;  /* 0x000000040000795c */ /* 0x000fe20000300000 */
.L_x_19:
[----:B------:R-:W0:Y:S01]  /*2350*/  S2UR UR4, SR_CgaCtaId ;  /* 0x00000000000479c3 */ /* 0x000e220000008800 */
[----:B------:R-:W-:Y:S01]  /*2360*/  UMOV UR11, 0x400 ;  /* 0x00000400000b7882 */ /* 0x000fe20000000000 */
[----:B------:R-:W-:Y:S01]  /*2370*/  SHF.L.U32 R3, R5, 0x1f, RZ ;  /* 0x0000001f05037819 */ /* 0x000fe200000006ff */
[----:B0-----:R-:W-:-:S04]  /*2380*/  ULEA UR11, UR4, UR11, 0x18 ;  /* 0x0000000b040b7291 */ /* 0x001fc8000f8ec03f */
[----:B------:R-:W-:-:S09]  /*2390*/  ULEA UR4, UR9, UR11, 0x3 ;  /* 0x0000000b09047291 */ /* 0x000fd2000f8e183f */
[----:B------:R0:W1:Y:S01]  /*23a0*/  SYNCS.PHASECHK.TRANS64.TRYWAIT P1, [UR4], R3 ;  /* 0x00000003ff0075a7 */ /* 0x0000620008020144 */
[----:B------:R-:W-:Y:S05]  /*23b0*/  @!P0 BRA `(.L_x_20) ;  /* 0x0000000000048947 */ /* 0x000fea0003800000 */
[----:B------:R-:W-:Y:S01]  /*23c0*/  BPT.TRAP 0x1 ;  /* 0x000000040000795c */ /* 0x000fe20000300000 */
.L_x_20:
[----:B-1----:R-:W-:Y:S05]  /*23d0*/  @P1 BRA `(.L_x_21) ;  /* 0x0000000000081947 */ /* 0x002fea0003800000 */
[----:B------:R-:W1:Y:S02]  /*23e0*/  SYNCS.PHASECHK.TRANS64.TRYWAIT P1, [UR4], R3 ;  /* 0x00000003ff0075a7 */ /* 0x000e640008020144 */
[----:B-1----:R-:W-:Y:S05]  /*23f0*/  @!P1 BRA `(.L_x_22) ;  /* 0x0000007800449947 */ /* 0x002fea0003800000 */
.L_x_21:
[----:B------:R-:W-:Y:S01]  /*2400*/  ULEA UR13, UR9, UR8, 0xb ;  /* 0x00000008090d7291 */ /* 0x000fe2000f8e583f */
[----:B------:R-:W-:Y:S01]  /*2410*/  WARPGROUP.ARRIVE ;  /* 0x00000000000079c5 */ /* 0x000fe20000000000 */
[----:B------:R-:W-:Y:S01]  /*2420*/  ULEA UR12, UR9, UR43, 0xd ;  /* 0x0000002b090c7291 */ /* 0x000fe2000f8e683f */
[----:B------:R-:W-:Y:S01]  /*2430*/  UMOV UR7, 0x40000040 ;  /* 0x4000004000077882 */ /* 0x000fe20000000000 */
[----:B------:R-:W-:Y:S02]  /*2440*/  UMOV UR5, 0x40000040 ;  /* 0x4000004000057882 */ /* 0x000fe40000000000 */
[----:B------:R-:W-:Y:S01]  /*2450*/  UIADD3 UR14, UR12, 0x400, URZ ;  /* 0x000004000c0e7890 */ /* 0x000fe2000fffe03f */
[----:B------:R-:W-:Y:S02]  /*2460*/  UMOV UR6, UR13 ;  /* 0x0000000d00067c82 */ /* 0x000fe40008000000 */
[----:B------:R-:W-:Y:S02]  /*2470*/  UMOV UR4, UR12 ;  /* 0x0000000c00047c82 */ /* 0x000fe40008000000 */
[----:B------:R-:W-:Y:S01]  /*2480*/  HGMMA.64x64x8.F32.TF32 R56, gdesc[UR4], R56, gsb0 ;  /* 0x04e00000043879f0 */ /* 0x000fe20008002838 */
[----:B------:R-:W-:Y:S01]  /*2490*/  UMOV UR5, 0x40000040 ;  /* 0x4000004000057882 */ /* 0x000fe20000000000 */
[----:B------:R-:W-:Y:S01]  /*24a0*/  UMOV UR4, UR14 ;  /* 0x0000000e00047c82 */ /* 0x000fe20008000000 */
[----:B------:R-:W-:Y:S01]  /*24b0*/  UIADD3 UR14, UR12, 0x402, URZ ;  /* 0x000004020c0e7890 */ /* 0x000fe2000fffe03f */
[----:B------:R-:W-:-:S02]  /*24c0*/  WARPGROUP.DEPBAR.LE gsb0, 0x0 ;  /* 0x00008000000079c5 */ /* 0x000fc40000010000 */
        /* <DEDUP_REMOVED lines=180> */
[----:B------:R-:W-:Y:S02]  /*3010*/  WARPGROUP.DEPBAR.LE gsb0, 0x0 ;  /* 0x00008000000079c5 */ /* 0x000fe40000010000 */
[----:B------:R-:W-:-:S06]  /*3020*/  WARPGROUP.ARRIVE ;  /* 0x00000000000079c5 */ /* 0x000fcc0000000000 */
[----:B------:R-:W-:Y:S01]  /*3030*/  HGMMA.64x64x8.F32.TF32 R24, gdesc[UR4], R24, gsb0 ;  /* 0x04e00000041879f0 */ /* 0x000fe20008002818 */
[----:B------:R-:W-:Y:S02]  /*3040*/  UIADD3 UR6, UR13, 0x606, URZ ;  /* 0x000006060d067890 */ /* 0x000fe4000fffe03f */
[----:B------:R-:W-:Y:S01]  /*3050*/  UIADD3 UR4, UR12, 0x1806, URZ ;  /* 0x000018060c047890 */ /* 0x000fe2000fffe03f */
[----:B------:R-:W-:Y:S01]  /*3060*/  UMOV UR7, 0x40000040 ;  /* 0x4000004000077882 */ /* 0x000fe20000000000 */
[----:B------:R-:W-:Y:S01]  /*3070*/  UMOV UR5, 0x40000040 ;  /* 0x4000004000057882 */ /* 0x000fe20000000000 */
[----:B------:R-:W-:Y:S01]  /*3080*/  UIADD3 UR12, UR12, 0x1c06, URZ ;  /* 0x00001c060c0c7890 */ /* 0x000fe2000fffe03f */
        /* <DEDUP_REMOVED lines=10> */
[----:B------:R-:W-:Y:S01]  /*3130*/  BPT.TRAP 0x1 ;  /* 0x000000040000795c */ /* 0x000fe20000300000 */
.L_x_23:
[----:B------:R-:W-:Y:S01]  /*3140*/  ULEA UR11, UR10, UR11, 0x3 ;  /* 0x0000000b0a0b7291 */ /* 0x000fe2000f8e183f */
[----:B------:R-:W-:-:S03]  /*3150*/  ISETP.GT.U32.AND P1, PT, R18, 0x1, PT ;  /* 0x000000011200780c */ /* 0x000fc60003f24070 */
[----:B------:R-:W-:-:S04]  /*3160*/  UIADD3 UR11, UR11, 0x28, URZ ;  /* 0x000000280b0b7890 */ /* 0x000fc8000fffe03f */
[----:B------:R-:W-:-:S09]  /*3170*/  UPRMT UR11, URZ, 0x654, UR11 ;  /* 0x000006543f0b7896 */ /* 0x000fd2000800000b */
[----:B------:R-:W-:Y:S01]  /*3180*/  SYNCS.ARRIVE.TRANS64.RED.A1T0 RZ, [UR11], RZ ;  /* 0x000000ffffff79a7 */ /* 0x000fe2000810040b */
[----:B------:R-:W-:Y:S05]  /*3190*/  @P1 BRA `(.L_x_24) ;  /* 0x0000000000041947 */ /* 0x000fea0003800000 */
[----:B------:R-:W-:Y:S01]  /*31a0*/  BPT.TRAP 0x1 ;  /* 0x000000040000795c */ /* 0x000fe20000300000 */
.L_x_24:
[----:B------:R-:W-:Y:S01]  /*31b0*/  UIADD3 UR9, UR9, 0x1, URZ ;  /* 0x0000000109097890 */ /* 0x000fe2000fffe03f */
[C---:B------:R-:W-:Y:S01]  /*31c0*/  ISETP.GT.AND P1, PT, R0.reuse, 0x1, PT ;  /* 0x000000010000780c */ /* 0x040fe20003f24270 */
[----:B------:R-:W-:Y:S01]  /*31d0*/  UIADD3 UR10, UR10, 0x1, URZ ;  /* 0x000000010a0a7890 */ /* 0x000fe2000fffe03f */
[----:B------:R-:W-:Y:S01]  /*31e0*/  VIADD R0, R0, 0xffffffff ;  /* 0xffffffff00007836 */ /* 0x000fe20000000000 */
[----:B------:R-:W-:Y:S02]  /*31f0*/  UISETP.NE.AND UP0, UPT, UR9, 0x5, UPT ;  /* 0x000000050900788c */ /* 0x000fe4000bf05270 */
[----:B------:R-:W-:Y:S02]  /*3200*/  UISETP.NE.AND UP1, UPT, UR10, 0x5, UPT ;  /* 0x000000050a00788c */ /* 0x000fe4000bf25270 */
[----:B------:R-:W-:Y:S02]  /*3210*/  USEL UR4, URZ, 0x1, UP0 ;  /* 0x000000013f047887 */ /* 0x000fe40008000000 */
[----:B------:R-:W-:-:S02]  /*3220*/  USEL UR9, UR9, URZ, UP0 ;  /* 0x0000003f09097287 */ /* 0x000fc40008000000 */
[----:B------:R-:W-:Y:S02]  /*3230*/  USEL UR10, UR10, URZ, UP1 ;  /* 0x0000003f0a0a7287 */ /* 0x000fe40008800000 */
[----:B------:R-:W-:Y:S01]  /*3240*/  LOP3.LUT R5, R5, UR4, RZ, 0x3c, !PT ;  /* 0x0000000405057c12 */ /* 0x000fe2000f8e3cff */
[----:B------:R-:W-:Y:S09]  /*3250*/  @P1 BRA `(.L_x_25) ;  /* 0xfffffff000341947 */ /* 0x000ff2000383ffff */
.L_x_18:
[----:B01----:R-:W0:Y:S02]  /*3260*/  LDC R0, c[0x0][0x28c] ;  /* 0x0000a300ff007b82 */ /* 0x003e240000000800 */
[----:B0-----:R-:W-:-:S13]  /*3270*/  ISETP.GE.AND P1, PT, R0, 0x1, PT ;  /* 0x000000010000780c */ /* 0x001fda0003f26270 */
[----:B------:R-:W-:Y:S05]  /*3280*/  @!P1 BRA `(.L_x_26) ;  /* 0x0000000000409947 */ /* 0x000fea0003800000 */
[----:B------:R-:W-:Y:S05]  /*3290*/  @!P0 BRA `(.L_x_27) ;  /* 0x0000000000048947 */ /* 0x000fea0003800000 */
[----:B------:R-:W-:Y:S01]  /*32a0*/  BPT.TRAP 0x1 ;  /* 0x000000040000795c */ /* 0x000fe20000300000 */
.L_x_27:
[----:B------:R-:W0:Y:S01]  /*32b0*/  S2UR UR7, SR_CgaCtaId ;  /* 0x00000000000779c3 */ /* 0x000e220000008800 */
[----:B------:R-:W-:Y:S01]  /*32c0*/  UIADD3 UR6, UR42, UR40, URZ ;  /* 0x000000282a067290 */ /* 0x000fe2000fffe03f */
[----:B------:R-:W-:-:S03]  /*32d0*/  ISETP.GT.U32.AND P0, PT, R18, 0x1, PT ;  /* 0x000000011200780c */ /* 0x000fc60003f04070 */
[----:B------:R-:W-:-:S04]  /*32e0*/  UIMAD.WIDE.U32 UR4, UR6, -0x33333333, URZ ;  /* 0xcccccccd060478a5 */ /* 0x000fc8000f8e003f */
[----:B------:R-:W-:-:S03]  /*32f0*/  USHF.R.U32.HI UR4, URZ, 0x2, UR5 ;  /* 0x000000023f047899 */ /* 0x000fc60008011605 */
[----:B------:R-:W-:Y:S01]  /*3300*/  UMOV UR5, 0x400 ;  /* 0x0000040000057882 */ /* 0x000fe20000000000 */
[----:B------:R-:W-:Y:S02]  /*3310*/  UIMAD UR6, UR4, -0x5, UR6 ;  /* 0xfffffffb040678a4 */ /* 0x000fe4000f8e0206 */
[----:B0-----:R-:W-:-:S04]  /*3320*/  ULEA UR5, UR7, UR5, 0x18 ;  /* 0x0000000507057291 */ /* 0x001fc8000f8ec03f */
[----:B------:R-:W-:-:S04]  /*3330*/  ULEA UR6, UR6, UR5, 0x3 ;  /* 0x0000000506067291 */ /* 0x000fc8000f8e183f */
[----:B------:R-:W-:-:S04]  /*3340*/  UIADD3 UR6, UR6, 0x28, URZ ;  /* 0x0000002806067890 */ /* 0x000fc8000fffe03f */
[----:B------:R-:W-:-:S09]  /*3350*/  UPRMT UR6, URZ, 0x654, UR6 ;  /* 0x000006543f067896 */ /* 0x000fd20008000006 */
[----:B------:R-:W-:Y:S01]  /*3360*/  SYNCS.ARRIVE.TRANS64.RED.A1T0 RZ, [UR6], RZ ;  /* 0x000000ffffff79a7 */ /* 0x000fe20008100406 */
[----:B------:R-:W-:Y:S05]  /*3370*/  @P0 BRA `(.L_x_26) ;  /* 0x0000000000040947 */ /* 0x000fea0003800000 */
[----:B------:R-:W-:Y:S01]  /*3380*/  BPT.TRAP 0x1 ;  /* 0x000000040000795c */ /* 0x000fe20000300000 */
.L_x_26:
[----:B------:R-:W-:Y:S01]  /*3390*/  IMAD.SHL.U32 R101, R101, 0x40, RZ ;  /* 0x0000004065657824 */ /* 0x000fe200078e00ff */
[----:B------:R-:W-:Y:S01]  /*33a0*/  UIADD3 UR40, UR41, UR40, URZ ;  /* 0x0000002829287290 */ /* 0x000fe2000fffe03f */
[----:B------:R-:W-:Y:S01]  /*33b0*/  SHF.R.S32.HI R9, RZ, 0x1f, R19 ;  /* 0x0000001fff097819 */ /* 0x000fe20000011413 */
[----:B------:R-:W-:Y:S01]  /*33c0*/  UISETP.GE.U32.AND UP1, UPT, UR41, 0x5, UPT ;  /* 0x000000052900788c */ /* 0x000fe2000bf26070 */
[----:B------:R-:W-:Y:S01]  /*33d0*/  IMAD.SHL.U32 R3, R111, 0x100, RZ ;  /* 0x000001006f037824 */ /* 0x000fe200078e00ff */
[----:B------:R-:W-:Y:S01]  /*33e0*/  ULDC UR7, c[0x0][0x288] ;  /* 0x0000a20000077ab9 */ /* 0x000fe20000000800 */
[C---:B------:R-:W-:Y:S01]  /*33f0*/  LOP3.LUT R10, R101.reuse, 0x6, R96, 0xf8, !PT ;  /* 0x00000006650a7812 */ /* 0x040fe200078ef860 */
[----:B------:R-:W-:Y:S01]  /*3400*/  UISETP.GT.U32.AND UP0, UPT, UR40, 0x4, UPT ;  /* 0x000000042800788c */ /* 0x000fe2000bf04070 */
[----:B------:R-:W-:Y:S01]  /*3410*/  ISETP.GE.AND P0, PT, R101, UR7, PT ;  /* 0x0000000765007c0c */ /* 0x000fe2000bf06270 */
[----:B------:R-:W-:Y:S01]  /*3420*/  ULDC.64 UR4, c[0x0][0x5d0] ;  /* 0x0001740000047ab9 */ /* 0x000fe20000000a00 */
[--C-:B------:R-:W-:Y:S01]  /*3430*/  SHF.R.S32.HI R11, RZ, 0x1f, R10.reuse ;  /* 0x0000001fff0b7819 */ /* 0x100fe2000001140a */
[----:B------:R-:W-:Y:S01]  /*3440*/  ULDC UR10, c[0x0][0x284] ;  /* 0x0000a100000a7ab9 */ /* 0x000fe20000000800 */
[----:B------:R-:W-:Y:S01]  /*3450*/  IMAD R0, R9, UR4, RZ ;  /* 0x0000000409007c24 */ /* 0x000fe2000f8e02ff */
[----:B------:R-:W-:Y:S01]  /*3460*/  UISETP.LT.U32.AND UP0, UPT, UR41, 0x5, UP0 ;  /* 0x000000052900788c */ /* 0x000fe20008701070 */
[----:B------:R-:W-:Y:S01]  /*3470*/  ISETP.GE.OR P0, PT, R3, UR10, P0 ;  /* 0x0000000a03007c0c */ /* 0x000fe20008706670 */
[----:B------:R-:W-:Y:S01]  /*3480*/  IMAD.WIDE.U32 R4, R19, UR4, R10 ;  /* 0x0000000413047c25 */ /* 0x000fe2000f8e000a */
[----:B------:R-:W-:Y:S01]  /*3490*/  ULDC.64 UR8, c[0x0][0x5c8] ;  /* 0x0001720000087ab9 */ /* 0x000fe20000000a00 */
[----:B------:R-:W-:-:S02]  /*34a0*/  USEL UR6, URZ, 0x1, !UP0 ;  /* 0x000000013f067887 */ /* 0x000fc4000c000000 */
[----:B------:R-:W-:Y:S01]  /*34b0*/  IMAD R7, R19, UR5, R0 ;  /* 0x0000000513077c24 */ /* 0x000fe2000f8e0200 */
[----:B------:R-:W-:Y:S01]  /*34c0*/  @UP1 UIMAD.WIDE.U32 UR4, UR40, -0x33333333, URZ ;  /* 0xcccccccd280418a5 */ /* 0x000fe2000f8e003f */
[----:B------:R-:W-:Y:S01]  /*34d0*/  IMAD.WIDE R110, R111, 0x100, R22 ;  /* 0x000001006f6e7825 */ /* 0x000fe200078e0216 */
[----:B------:R-:W-:Y:S02]  /*34e0*/  ULOP3.LUT UR36, UR36, UR6, URZ, 0x3c, !UPT ;  /* 0x0000000624247292 */ /* 0x000fe4000f8e3c3f */
[----:B------:R-:W-:Y:S01]  /*34f0*/  @UP1 USHF.R.U32.HI UR4, URZ, 0x2, UR5 ;  /* 0x000000023f041899 */ /* 0x000fe20008011605 */
[----:B------:R-:W-:Y:S02]  /*3500*/  IMAD.IADD R5, R5, 0x1, R7 ;  /* 0x0000000105057824 */ /* 0x000fe400078e0207 */
[----:B------:R-:W-:Y:S01]  /*3510*/  IMAD R7, R111, UR8, RZ ;  /* 0x000000086f077c24 */ /* 0x000fe2000f8e02ff */
[----:B------:R-:W-:Y:S01]  /*3520*/  @UP1 ULOP3.LUT UR36, UR36, 0x1, UR4, 0x78, !UPT ;  /* 0x0000000124241892 */ /* 0x000fe2000f8e7804 */
[----:B------:R-:W-:-:S04]  /*3530*/  IMAD.WIDE.U32 R112, R110, UR8, R4 ;  /* 0x000000086e707c25 */ /* 0x000fc8000f8e0004 */
[----:B------:R-:W-:Y:S02]  /*3540*/  IMAD R7, R110, UR9, R7 ;  /* 0x000000096e077c24 */ /* 0x000fe4000f8e0207 */
[----:B------:R-:W-:Y:S01]  /*3550*/  IMAD.MOV.U32 R0, RZ, RZ, -0x1 ;  /* 0xffffffffff007424 */ /* 0x000fe200078e00ff */
[----:B------:R-:W-:Y:S06]  /*3560*/  @P0 BRA `(.L_x_28) ;  /* 0x00000048002c0947 */ /* 0x000fec0003800000 */
[----:B-----5:R-:W-:Y:S01]  /*3570*/  FSETP.NEU.AND P1, PT, R89, RZ, PT ;  /* 0x000000ff5900720b */ /* 0x020fe20003f2d000 */
[----:B------:R-:W-:Y:S01]  /*3580*/  IMAD.IADD R4, R95, 0x1, -R101 ;  /* 0x000000015f047824 */ /* 0x000fe200078e0a65 */
[----:B------:R-:W-:Y:S01]  /*3590*/  BSSY B0, `(.L_x_28) ;  /* 0x0000488000007945 */ /* 0x000fe20003800000 */
[----:B------:R-:W-:Y:S02]  /*35a0*/  IMAD.IADD R3, R100, 0x1, -R3 ;  /* 0x0000000164037824 */ /* 0x000fe400078e0a03 */
[----:B------:R-:W-:Y:S01]  /*35b0*/  IMAD.IADD R21, R113, 0x1, R7 ;  /* 0x0000000171157824 */ /* 0x000fe200078e0207 */
[----:B------:R-:W-:-:S04]  /*35c0*/  ISETP.GT.AND P6, PT, R4, RZ, PT ;  /* 0x000000ff0400720c */ /* 0x000fc80003fc4270 */
[----:B------:R-:W-:-:S03]  /*35d0*/  ISETP.GT.AND P0, PT, R3, RZ, P6 ;  /* 0x000000ff0300720c */ /* 0x000fc60003704270 */
[----:B------:R-:W-:Y:S10]  /*35e0*/  @!P1 BRA `(.L_x_29) ;  /* 0x0000003000949947 */ /* 0x000ff40003800000 */
[----:B------:R-:W0:Y:S01]  /*35f0*/  LDC.64 R14, c[0x0][0x5b8] ;  /* 0x00016e00ff0e7b82 */ /* 0x000e220000000a00 */
[----:B------:R-:W-:-:S07]  /*3600*/  ULDC.64 UR4, c[0x0][0x5c0] ;  /* 0x0001700000047ab9 */ /* 0x000fce0000000a00 */
[----:B------:R-:W1:Y:S08]  /*3610*/  LDC.64 R106, c[0x0][0x5b0] ;  /* 0x00016c00ff6a7b82 */ /* 0x000e700000000a00 */
[----:B------:R-:W2:Y:S01]  /*3620*/  LDC.64 R12, c[0x0][0x5a8] ;  /* 0x00016a00ff0c7b82 */ /* 0x000ea20000000a00 */
[-C--:B0-----:R-:W-:Y:S02]  /*3630*/  IMAD R6, R9, R14.reuse, RZ ;  /* 0x0000000e09067224 */ /* 0x081fe400078e02ff */
[----:B------:R-:W-:-:S04]  /*3640*/  IMAD.WIDE.U32 R102, R19, R14, R10 ;  /* 0x0000000e13667225 */ /* 0x000fc800078e000a */
[----:B------:R-:W-:Y:S02]  /*3650*/  IMAD R123, R19, R15, R6 ;  /* 0x0000000f137b7224 */ /* 0x000fe400078e0206 */
[-C--:B-1----:R-:W-:Y:S02]  /*3660*/  IMAD R5, R111, R106.reuse, RZ ;  /* 0x0000006a6f057224 */ /* 0x082fe400078e02ff */
[----:B------:R-:W-:Y:S02]  /*3670*/  IMAD.IADD R105, R103, 0x1, R123 ;  /* 0x0000000167697824 */ /* 0x000fe400078e027b */
[----:B------:R-:W-:Y:S02]  /*3680*/  IMAD.MOV.U32 R104, RZ, RZ, R102 ;  /* 0x000000ffff687224 */ /* 0x000fe400078e0066 */
[C---:B------:R-:W-:Y:S02]  /*3690*/  IMAD R101, R110.reuse, R107, R5 ;  /* 0x0000006b6e657224 */ /* 0x040fe400078e0205 */
[----:B------:R-:W-:-:S04]  /*36a0*/  IMAD.WIDE.U32 R6, R110, R106, R104 ;  /* 0x0000006a6e067225 */ /* 0x000fc800078e0068 */
[----:B------:R-:W-:Y:S01]  /*36b0*/  IMAD.IADD R5, R7, 0x1, R101 ;  /* 0x0000000107057824 */ /* 0x000fe200078e0265 */
[----:B--2---:R-:W-:-:S04]  /*36c0*/  LEA R8, P1, R6, R12, 0x2 ;  /* 0x0000000c06087211 */ /* 0x004fc800078210ff */
[----:B------:R-:W-:-:S05]  /*36d0*/  LEA.HI.X R9, R6, R13, R5, 0x2, P1 ;  /* 0x0000000d06097211 */ /* 0x000fca00008f1405 */
[----:B------:R-:W2:Y:S01]  /*36e0*/  @P0 LDG.E.LTC128B R5, desc[UR44][R8.64] ;  /* 0x0000002c08050981 */ /* 0x000ea2000c1e1920 */
[----:B------:R-:W-:Y:S01]  /*36f0*/  LEA R20, P1, R112, UR4, 0x2 ;  /* 0x0000000470147c11 */ /* 0x000fe2000f8210ff */
[-C--:B------:R-:W-:Y:S01]  /*3700*/  IMAD.WIDE.U32 R6, R110, R106.reuse, R10 ;  /* 0x0000006a6e067225 */ /* 0x080fe200078e000a */
[----:B------:R-:W-:Y:S01]  /*3710*/  ISETP.GT.AND P4, PT, R4, 0x1, PT ;  /* 0x000000010400780c */ /* 0x000fe20003f84270 */
[----:B------:R-:W-:Y:S01]  /*3720*/  BSSY B1, `(.L_x_30) ;  /* 0x0000013000017945 */ /* 0x000fe20003800000 */
[----:B------:R-:W-:Y:S01]  /*3730*/  LEA.HI.X R21, R112, UR5, R21, 0x2, P1 ;  /* 0x0000000570157c11 */ /* 0x000fe200088f1415 */
[----:B------:R-:W-:Y:S01]  /*3740*/  IMAD.IADD R7, R101, 0x1, R7 ;  /* 0x0000000165077824 */ /* 0x000fe200078e0207 */
[----:B------:R-:W-:Y:S01]  /*3750*/  ISETP.GT.AND P1, PT, R3, RZ, P4 ;  /* 0x000000ff0300720c */ /* 0x000fe20002724270 */
[C---:B------:R-:W-:Y:S01]  /*3760*/  IMAD.SHL.U32 R112, R106.reuse, 0x8, RZ ;  /* 0x000000086a707824 */ /* 0x040fe200078e00ff */
[----:B------:R-:W-:Y:S02]  /*3770*/  SHF.L.U64.HI R113, R106, 0x3, R107 ;  /* 0x000000036a717819 */ /* 0x000fe4000001026b */
[----:B------:R-:W-:Y:S01]  /*3780*/  P2R R117, PR, RZ, 0x10 ;  /* 0x00000010ff757803 */ /* 0x000fe20000000000 */
[----:B------:R-:W-:Y:S01]  /*3790*/  IMAD.WIDE.U32 R114, R110, R106, R112 ;  /* 0x0000006a6e727225 */ /* 0x000fe200078e0070 */
[----:B--2---:R-:W-:-:S05]  /*37a0*/  LOP3.LUT R108, R5, 0xffffe000, RZ, 0xc0, !PT ;  /* 0xffffe000056c7812 */ /* 0x004fca00078ec0ff */
[----:B------:R-:W-:Y:S01]  /*37b0*/  FMUL R15, R108, R89 ;  /* 0x000000596c0f7220 */ /* 0x000fe20000400000 */
[----:B------:R-:W-:-:S04]  /*37c0*/  IMAD.WIDE.U32 R108, R19, R14, R6 ;  /* 0x0000000e136c7225 */ /* 0x000fc800078e0006 */
[----:B------:R-:W-:Y:S01]  /*37d0*/  FFMA R15, R56, R88, R15 ;  /* 0x00000058380f7223 */ /* 0x000fe2000000000f */
[----:B------:R-:W-:Y:S01]  /*37e0*/  IMAD.IADD R7, R123, 0x1, R109 ;  /* 0x000000017b077824 */ /* 0x000fe200078e026d */
[----:B------:R-:W-:-:S03]  /*37f0*/  LEA R6, P2, R108, R12, 0x2 ;  /* 0x0000000c6c067211 */ /* 0x000fc600078410ff */
[----:B------:R-:W-:Y:S02]  /*3800*/  F2FP.TF32.F32.PACK_B R15, R15 ;  /* 0x0000000fff0f723e */ /* 0x000fe400024050ff */
[----:B------:R-:W-:-:S03]  /*3810*/  LEA.HI.X R7, R108, R13, R7, 0x2, P2 ;  /* 0x0000000d6c077211 */ /* 0x000fc600010f1407 */
[----:B------:R0:W-:Y:S01]  /*3820*/  @P0 STG.E desc[UR44][R20.64], R15 ;  /* 0x0000000f14000986 */ /* 0x0001e2000c10192c */
[----:B------:R-:W-:Y:S05]  /*3830*/  @!P1 BRA `(.L_x_31) ;  /* 0x0000000000049947 */ /* 0x000fea0003800000 */
[----:B------:R1:W5:Y:S02]  /*3840*/  LDG.E.LTC128B R5, desc[UR44][R6.64+0x4] ;  /* 0x0000042c06057981 */ /* 0x000364000c1e1920 */
.L_x_31:
[----:B------:R-:W-:Y:S05]  /*3850*/  BSYNC B1 ;  /* 0x0000000000017941 */ /* 0x000fea0003800000 */
.L_x_30:
[----:B-----5:R-:W-:Y:S01]  /*3860*/  LOP3.LUT R8, R5, 0xffffe000, RZ, 0xc0, !PT ;  /* 0xffffe00005087812 */ /* 0x020fe200078ec0ff */
[----:B0-----:R-:W-:Y:S01]  /*3870*/  IMAD.IADD R15, R101, 0x1, R115 ;  /* 0x00000001650f7824 */ /* 0x001fe200078e0273 */
[----:B------:R-:W-:Y:S01]  /*3880*/  IADD3 R9, P2, R102, R114, RZ ;  /* 0x0000007266097210 */ /* 0x000fe20007f5e0ff */
[----:B------:R-:W-:Y:S01]  /*3890*/  IMAD.MOV.U32 R101, RZ, RZ, R5 ;  /* 0x000000ffff657224 */ /* 0x000fe200078e0005 */
[----:B------:R-:W-:Y:S01]  /*38a0*/  ISETP.GT.AND P0, PT, R3, 0x8, P6 ;  /* 0x000000080300780c */ /* 0x000fe20003704270 */
[----:B------:R-:W-:Y:S02]  /*38b0*/  FMUL R8, R8, R89 ;  /* 0x0000005908087220 */ /* 0x000fe40000400000 */
[----:B------:R-:W-:Y:S02]  /*38c0*/  IMAD.X R56, R15, 0x1, R105, P2 ;  /* 0x000000010f387824 */ /* 0x000fe400010e0669 */
[----:B------:R-:W-:Y:S01]  /*38d0*/  FFMA R57, R57, R88, R8 ;  /* 0x0000005839397223 */ /* 0x000fe20000000008 */
[----:B------:R-:W-:-:S04]  /*38e0*/  LEA R8, P2, R9, R12, 0x2 ;  /* 0x0000000c09087211 */ /* 0x000fc800078410ff */
[----:B------:R-:W-:Y:S02]  /*38f0*/  F2FP.TF32.F32.PACK_B R57, R57 ;  /* 0x00000039ff39723e */ /* 0x000fe400024050ff */
[----:B------:R-:W-:-:S03]  /*3900*/  LEA.HI.X R9, R9, R13, R56, 0x2, P2 ;  /* 0x0000000d09097211 */ /* 0x000fc600010f1438 */
[----:B------:R0:W-:Y:S04]  /*3910*/  @P1 STG.E desc[UR44][R20.64+0x4], R57 ;  /* 0x0000043914001986 */ /* 0x0001e8000c10192c */
[----:B------:R-:W2:Y:S01]  /*3920*/  @P0 LDG.E.LTC128B R101, desc[UR44][R8.64] ;  /* 0x0000002c08650981 */ /* 0x000ea2000c1e1920 */
[----:B------:R-:W-:Y:S01]  /*3930*/  IADD3 R114, P1, R10, R114, RZ ;  /* 0x000000720a727210 */ /* 0x000fe20007f3e0ff */
[C---:B------:R-:W-:Y:S01]  /*3940*/  IMAD.SHL.U32 R119, R90.reuse, 0x4, RZ ;  /* 0x000000045a777824 */ /* 0x040fe200078e00ff */
[----:B------:R-:W-:Y:S01]  /*3950*/  SHF.L.U64.HI R121, R90, 0x2, R93 ;  /* 0x000000025a797819 */ /* 0x000fe2000001025d */
[----:B------:R-:W-:Y:S02]  /*3960*/  BSSY B1, `(.L_x_32) ;  /* 0x0000010000017945 */ /* 0x000fe40003800000 */
[----:B------:R-:W-:Y:S01]  /*3970*/  IMAD.X R115, R11, 0x1, R15, P1 ;  /* 0x000000010b737824 */ /* 0x000fe200008e060f */
[----:B------:R-:W-:-:S02]  /*3980*/  IADD3 R108, P2, R119, R20, RZ ;  /* 0x00000014776c7210 */ /* 0x000fc40007f5e0ff */
[----:B------:R-:W-:Y:S01]  /*3990*/  ISETP.GT.AND P1, PT, R3, 0x8, P4 ;  /* 0x000000080300780c */ /* 0x000fe20002724270 */
[----:B------:R-:W-:-:S04]  /*39a0*/  IMAD.WIDE.U32 R114, R19, R14, R114 ;  /* 0x0000000e13727225 */ /* 0x000fc800078e0072 */
[----:B------:R-:W-:Y:S01]  /*39b0*/  IMAD.X R109, R121, 0x1, R21, P2 ;  /* 0x00000001796d7824 */ /* 0x000fe200010e0615 */
[----:B--2---:R-:W-:-:S05]  /*39c0*/  LOP3.LUT R56, R101, 0xffffe000, RZ, 0xc0, !PT ;  /* 0xffffe00065387812 */ /* 0x004fca00078ec0ff */
[----:B------:R-:W-:Y:S01]  /*39d0*/  FMUL R5, R56, R89 ;  /* 0x0000005938057220 */ /* 0x000fe20000400000 */
[----:B------:R-:W-:-:S03]  /*39e0*/  LEA R56, P3, R114, R12, 0x2 ;  /* 0x0000000c72387211 */ /* 0x000fc600078610ff */
[----:B------:R-:W-:Y:S01]  /*39f0*/  FFMA R15, R58, R88, R5 ;  /* 0x000000583a0f7223 */ /* 0x000fe20000000005 */
[----:B------:R-:W-:-:S04]  /*3a00*/  IMAD.IADD R5, R123, 0x1, R115 ;  /* 0x000000017b057824 */ /* 0x000fc800078e0273 */
[----:B------:R-:W-:Y:S02]  /*3a10*/  F2FP.TF32.F32.PACK_B R15, R15 ;  /* 0x0000000fff0f723e */ /* 0x000fe400024050ff */
[----:B0-----:R-:W-:-:S03]  /*3a20*/  LEA.HI.X R57, R114, R13, R5, 0x2, P3 ;  /* 0x0000000d72397211 */ /* 0x001fc600018f1405 */
[----:B------:R0:W-:Y:S01]  /*3a30*/  @P0 STG.E desc[UR44][R108.64], R15 ;  /* 0x0000000f6c000986 */ /* 0x0001e2000c10192c */
[----:B------:R-:W-:Y:S05]  /*3a40*/  @!P1 BRA `(.L_x_33) ;  /* 0x0000000000049947 */ /* 0x000fea0003800000 */
[----:B------:R2:W5:Y:S02]  /*3a50*/  LDG.E.LTC128B R101, desc[UR44][R56.64+0x4] ;  /* 0x0000042c38657981 */ /* 0x000564000c1e1920 */
.L_x_33:
[----:B------:R-:W-:Y:S05]  /*3a60*/  BSYNC B1 ;  /* 0x0000000000017941 */ /* 0x000fea0003800000 */
.L_x_32:
[----:B-----5:R-:W-:Y:S01]  /*3a70*/  LOP3.LUT R8, R101, 0xffffe000, RZ, 0xc0, !PT ;  /* 0xffffe00065087812 */ /* 0x020fe200078ec0ff */
[----:B------:R-:W-:Y:S01]  /*3a80*/  IMAD.MOV.U32 R58, RZ, RZ, R108 ;  /* 0x000000ffff3a7224 */ /* 0x000fe200078e006c */
[----:B------:R-:W-:Y:S01]  /*3a90*/  ISETP.GT.AND P4, PT, R4, 0x8, PT ;  /* 0x000000080400780c */ /* 0x000fe20003f84270 */
[----:B------:R-:W-:Y:S01]  /*3aa0*/  BSSY B1, `(.L_x_34) ;  /* 0x000000b000017945 */ /* 0x000fe20003800000 */
[----:B0-----:R-:W-:Y:S02]  /*3ab0*/  IMAD.SHL.U32 R15, R91, 0x4, RZ ;  /* 0x000000045b0f7824 */ /* 0x001fe400078e00ff */
[----:B------:R-:W-:Y:S01]  /*3ac0*/  FMUL R8, R8, R89 ;  /* 0x0000005908087220 */ /* 0x000fe20000400000 */
[----:B------:R-:W-:Y:S02]  /*3ad0*/  ISETP.GT.AND P0, PT, R3, RZ, P4 ;  /* 0x000000ff0300720c */ /* 0x000fe40002704270 */
[----:B------:R-:W-:Y:S01]  /*3ae0*/  P2R R118, PR, RZ, 0x10 ;  /* 0x00000010ff767803 */ /* 0x000fe20000000000 */
[----:B------:R-:W-:Y:S01]  /*3af0*/  FFMA R5, R59, R88, R8 ;  /* 0x000000583b057223 */ /* 0x000fe20000000008 */
[----:B------:R-:W-:-:S04]  /*3b00*/  IMAD.MOV.U32 R59, RZ, RZ, R109 ;  /* 0x000000ffff3b7224 */ /* 0x000fc800078e006d */
[----:B------:R-:W-:-:S05]  /*3b10*/  F2FP.TF32.F32.PACK_B R5, R5 ;  /* 0x00000005ff05723e */ /* 0x000fca00024050ff */
[----:B------:R0:W-:Y:S01]  /*3b20*/  @P1 STG.E desc[UR44][R58.64+0x4], R5 ;  /* 0x000004053a001986 */ /* 0x0001e2000c10192c */
[----:B------:R-:W-:Y:S05]  /*3b30*/  @!P0 BRA `(.L_x_35) ;  /* 0x0000000000048947 */ /* 0x000fea0003800000 */
[----:B------:R3:W5:Y:S02]  /*3b40*/  LDG.E.LTC128B R101, desc[UR44][R6.64+0x20] ;  /* 0x0000202c06657981 */ /* 0x000764000c1e1920 */
.L_x_35:
[----:B------:R-:W-:Y:S05]  /*3b50*/  BSYNC B1 ;  /* 0x0000000000017941 */ /* 0x000fea0003800000 */
.L_x_34:
[----:B-----5:R-:W-:Y:S01]  /*3b60*/  LOP3.LUT R114, R101, 0xffffe000, RZ, 0xc0, !PT ;  /* 0xffffe00065727812 */ /* 0x020fe200078ec0ff */
[----:B------:R-:W-:Y:S01]  /*3b70*/  BSSY B1, `(.L_x_36) ;  /* 0x000000d000017945 */ /* 0x000fe20003800000 */
[----:B0-----:R-:W-:Y:S02]  /*3b80*/  SHF.L.U64.HI R5, R91, 0x2, R92 ;  /* 0x000000025b057819 */ /* 0x001fe4000001025c */
[----:B------:R-:W-:Y:S01]  /*3b90*/  IADD3 R8, P1, P2, R15, R20, R119 ;  /* 0x000000140f087210 */ /* 0x000fe20007a3e077 */
[----:B------:R-:W-:Y:S01]  /*3ba0*/  FMUL R115, R114, R89 ;  /* 0x0000005972737220 */ /* 0x000fe20000400000 */
[----:B------:R-:W-:Y:S02]  /*3bb0*/  ISETP.GT.AND P3, PT, R4, 0x9, PT ;  /* 0x000000090400780c */ /* 0x000fe40003f64270 */
[----:B------:R-:W-:Y:S01]  /*3bc0*/  IADD3.X R9, R5, R21, R121, P1, P2 ;  /* 0x0000001505097210 */ /* 0x000fe20000fe4479 */
[----:B------:R-:W-:Y:S01]  /*3bd0*/  FFMA R115, R60, R88, R115 ;  /* 0x000000583c737223 */ /* 0x000fe20000000073 */
[----:B------:R-:W-:-:S02]  /*3be0*/  ISETP.GT.AND P1, PT, R3, RZ, P3 ;  /* 0x000000ff0300720c */ /* 0x000fc40001f24270 */
[----:B------:R-:W-:Y:S02]  /*3bf0*/  P2R R114, PR, RZ, 0x8 ;  /* 0x00000008ff727803 */ /* 0x000fe40000000000 */
[----:B------:R-:W-:-:S05]  /*3c00*/  F2FP.TF32.F32.PACK_B R115, R115 ;  /* 0x00000073ff73723e */ /* 0x000fca00024050ff */
[----:B------:R0:W-:Y:S04]  /*3c10*/  @P0 STG.E desc[UR44][R20.64+0x20], R115 ;  /* 0x0000207314000986 */ /* 0x0001e8000c10192c */
[----:B------:R-:W-:Y:S05]  /*3c20*/  @!P1 BRA `(.L_x_37) ;  /* 0x0000000000049947 */ /* 0x000fea0003800000 */
[----:B------:R4:W5:Y:S02]  /*3c30*/  LDG.E.LTC128B R101, desc[UR44][R6.64+0x24] ;  /* 0x0000242c06657981 */ /* 0x000964000c1e1920 */
.L_x_37:
[----:B------:R-:W-:Y:S05]  /*3c40*/  BSYNC B1 ;  /* 0x0000000000017941 */ /* 0x000fea0003800000 */
.L_x_36:
[----:B-----5:R-:W-:Y:S01]  /*3c50*/  LOP3.LUT R60, R101, 0xffffe000, RZ, 0xc0, !PT ;  /* 0xffffe000653c7812 */ /* 0x020fe200078ec0ff */
[----:B------:R-:W-:Y:S01]  /*3c60*/  BSSY B1, `(.L_x_38) ;  /* 0x0000008000017945 */ /* 0x000fe20003800000 */
[----:B------:R-:W-:-:S03]  /*3c70*/  ISETP.GT.AND P0, PT, R3, 0x8, P4 ;  /* 0x000000080300780c */ /* 0x000fc60002704270 */
[----:B------:R-:W-:-:S04]  /*3c80*/  FMUL R60, R60, R89 ;  /* 0x000000593c3c7220 */ /* 0x000fc80000400000 */
[----:B------:R-:W-:-:S05]  /*3c90*/  FFMA R61, R61, R88, R60 ;  /* 0x000000583d3d7223 */ /* 0x000fca000000003c */
[----:B------:R-:W-:-:S05]  /*3ca0*/  F2FP.TF32.F32.PACK_B R61, R61 ;  /* 0x0000003dff3d723e */ /* 0x000fca00024050ff */
[----:B------:R0:W-:Y:S01]  /*3cb0*/  @P1 STG.E desc[UR44][R20.64+0x24], R61 ;  /* 0x0000243d14001986 */ /* 0x0001e2000c10192c */
[----:B------:R-:W-:Y:S05]  /*3cc0*/  @!P0 BRA `(.L_x_39) ;  /* 0x0000000000048947 */ /* 0x000fea0003800000 */
[----:B------:R0:W5:Y:S02]  /*3cd0*/  LDG.E.LTC128B R101, desc[UR44][R56.64+0x20] ;  /* 0x0000202c38657981 */ /* 0x000164000c1e1920 */
.L_x_39:
[----:B------:R-:W-:Y:S05]  /*3ce0*/  BSYNC B1 ;  /* 0x0000000000017941 */ /* 0x000fea0003800000 */
.L_x_38:
[----:B-----5:R-:W-:Y:S01]  /*3cf0*/  LOP3.LUT R60, R101, 0xffffe000, RZ, 0xc0, !PT ;  /* 0xffffe000653c7812 */ /* 0x020fe200078ec0ff */
[----:B------:R-:W-:Y:S01]  /*3d00*/  BSSY B1, `(.L_x_40) ;  /* 0x0000008000017945 */ /* 0x000fe20003800000 */
[----:B------:R-:W-:-:S03]  /*3d10*/  ISETP.GT.AND P1, PT, R3, 0x8, P3 ;  /* 0x000000080300780c */ /* 0x000fc60001f24270 */
[----:B0-----:R-:W-:-:S04]  /*3d20*/  FMUL R61, R60, R89 ;  /* 0x000000593c3d7220 */ /* 0x001fc80000400000 */
[----:B------:R-:W-:-:S05]  /*3d30*/  FFMA R61, R62, R88, R61 ;  /* 0x000000583e3d7223 */ /* 0x000fca000000003d */
[----:B------:R-:W-:-:S05]  /*3d40*/  F2FP.TF32.F32.PACK_B R61, R61 ;  /* 0x0000003dff3d723e */ /* 0x000fca00024050ff */
[----:B------:R0:W-:Y:S01]  /*3d50*/  @P0 STG.E desc[UR44][R58.64+0x20], R61 ;  /* 0x0000203d3a000986 */ /* 0x0001e2000c10192c */
[----:B------:R-:W-:Y:S05]  /*3d60*/  @!P1 BRA `(.L_x_41) ;  /* 0x0000000000049947 */ /* 0x000fea0003800000 */
[----:B------:R0:W5:Y:S02]  /*3d70*/  LDG.E.LTC128B R101, desc[UR44][R56.64+0x24] ;  /* 0x0000242c38657981 */ /* 0x000164000c1e1920 */
.L_x_41:
[----:B------:R-:W-:Y:S05]  /*3d80*/  BSYNC B1 ;  /* 0x0000000000017941 */ /* 0x000fea0003800000 */
.L_x_40:
[----:B-----5:R-:W-:Y:S01]  /*3d90*/  LOP3.LUT R60, R101, 0xffffe000, RZ, 0xc0, !PT ;  /* 0xffffe000653c7812 */ /* 0x020fe200078ec0ff */
[----:B------:R-:W-:Y:S01]  /*3da0*/  BSSY B1, `(.L_x_42) ;  /* 0x000000c000017945 */ /* 0x000fe20003800000 */
[----:B------:R-:W-:Y:S02]  /*3db0*/  IADD3 R121, P0, R110, 0x80, RZ ;  /* 0x000000806e797810 */ /* 0x000fe40007f1e0ff */
[----:B------:R-:W-:Y:S01]  /*3dc0*/  ISETP.GT.AND P2, PT, R4, 0x10, PT ;  /* 0x000000100400780c */ /* 0x000fe20003f44270 */
[----:B------:R-:W-:Y:S02]  /*3dd0*/  FMUL R60, R60, R89 ;  /* 0x000000593c3c7220 */ /* 0x000fe40000400000 */
[----:B------:R-:W-:Y:S01]  /*3de0*/  IMAD.X R111, RZ, RZ, R111, P0 ;  /* 0x000000ffff6f7224 */ /* 0x000fe200000e066f */
[----:B------:R-:W-:Y:S01]  /*3df0*/  ISETP.GT.AND P0, PT, R3, RZ, P2 ;  /* 0x000000ff0300720c */ /* 0x000fe20001704270 */
[----:B------:R-:W-:Y:S01]  /*3e00*/  FFMA R63, R63, R88, R60 ;  /* 0x000000583f3f7223 */ /* 0x000fe2000000003c */
[----:B------:R-:W-:-:S04]  /*3e10*/  P2R R115, PR, RZ, 0x4 ;  /* 0x00000004ff737803 */ /* 0x000fc80000000000 */
[----:B------:R-:W-:-:S05]  /*3e20*/  F2FP.TF32.F32.PACK_B R63, R63 ;  /* 0x0000003fff3f723e */ /* 0x000fca00024050ff */
[----:B------:R0:W-:Y:S02]  /*3e30*/  @P1 STG.E desc[UR44][R58.64+0x24], R63 ;  /* 0x0000243f3a001986 */ /* 0x0001e4000c10192c */
[----:B------:R-:W-:Y:S05]  /*3e40*/  @!P0 BRA `(.L_x_43) ;  /* 0x0000000000048947 */ /* 0x000fea0003800000 */
[----:B------:R0:W5:Y:S02]  /*3e50*/  LDG.E.LTC128B R101, desc[UR44][R6.64+0x40] ;  /* 0x0000402c06657981 */ /* 0x000164000c1e1920 */
.L_x_43:
[----:B------:R-:W-:Y:S05]  /*3e60*/  BSYNC B1 ;  /* 0x0000000000017941 */ /* 0x000fea0003800000 */
.L_x_42:
[----:B-----5:R-:W-:Y:S01]  /*3e70*/  LOP3.LUT R60, R101, 0xffffe000, RZ, 0xc0, !PT ;  /* 0xffffe000653c7812 */ /* 0x020fe200078ec0ff */
[-C--:B------:R-:W-:Y:S01]  /*3e80*/  IMAD R62, R111, R106.reuse, RZ ;  /* 0x0000006a6f3e7224 */ /* 0x080fe200078e02ff */
[----:B------:R-:W-:Y:S01]  /*3e90*/  ISETP.GT.AND P1, PT, R4, 0x11, PT ;  /* 0x000000110400780c */ /* 0x000fe20003f24270 */
[----:B------:R-:W-:Y:S02]  /*3ea0*/  BSSY B1, `(.L_x_44) ;  /* 0x0000020000017945 */ /* 0x000fe40003800000 */
[----:B0-----:R-:W-:Y:S01]  /*3eb0*/  FMUL R61, R60, R89 ;  /* 0x000000593c3d7220 */ /* 0x001fe20000400000 */
[C---:B------:R-:W-:Y:S02]  /*3ec0*/  IMAD R103, R121.reuse, R107, R62 ;  /* 0x0000006b79677224 */ /* 0x040fe400078e023e */
[----:B------:R-:W-:-:S04]  /*3ed0*/  IMAD.WIDE.U32 R62, R121, R106, R10 ;  /* 0x0000006a793e7225 */ /* 0x000fc800078e000a */
[----:B------:R-:W-:Y:S01]  /*3ee0*/  FFMA R119, R64, R88, R61 ;  /* 0x0000005840777223 */ /* 0x000fe2000000003d */
[----:B------:R-:W-:-:S04]  /*3ef0*/  IMAD.IADD R63, R103, 0x1, R63 ;  /* 0x00000001673f7824 */ /* 0x000fc800078e023f */
[----:B------:R-:W-:Y:S01]  /*3f00*/  F2FP.TF32.F32.PACK_B R119, R119 ;  /* 0x00000077ff77723e */ /* 0x000fe200024050ff */
[----:B------:R-:W-:-:S04]  /*3f10*/  IMAD.WIDE.U32 R60, R121, R106, R104 ;  /* 0x0000006a793c7225 */ /* 0x000fc800078e0068 */
[----:B------:R0:W-:Y:S01]  /*3f20*/  @P0 STG.E desc[UR44][R20.64+0x40], R119 ;  /* 0x0000407714000986 */ /* 0x0001e2000c10192c */
[----:B------:R-:W-:Y:S01]  /*3f30*/  IMAD.WIDE.U32 R110, R19, R14, R62 ;  /* 0x0000000e136e7225 */ /* 0x000fe200078e003e */
[----:B------:R-:W-:-:S03]  /*3f40*/  LEA R62, P0, R60, R12, 0x2 ;  /* 0x0000000c3c3e7211 */ /* 0x000fc600078010ff */
[----:B------:R-:W-:Y:S02]  /*3f50*/  IMAD.IADD R61, R61, 0x1, R103 ;  /* 0x000000013d3d7824 */ /* 0x000fe400078e0267 */
[----:B------:R-:W-:-:S03]  /*3f60*/  IMAD.WIDE.U32 R106, R121, R106, R112 ;  /* 0x0000006a796a7225 */ /* 0x000fc600078e0070 */
[----:B------:R-:W-:Y:S01]  /*3f70*/  LEA.HI.X R63, R60, R13, R61, 0x2, P0 ;  /* 0x0000000d3c3f7211 */ /* 0x000fe200000f143d */
[----:B------:R-:W-:Y:S01]  /*3f80*/  IMAD.IADD R61, R123, 0x1, R111 ;  /* 0x000000017b3d7824 */ /* 0x000fe200078e026f */
[----:B------:R-:W-:Y:S01]  /*3f90*/  LEA R60, P0, R110, R12, 0x2 ;  /* 0x0000000c6e3c7211 */ /* 0x000fe200078010ff */
[----:B------:R-:W-:-:S03]  /*3fa0*/  IMAD.IADD R103, R103, 0x1, R107 ;  /* 0x0000000167677824 */ /* 0x000fc600078e026b */
[----:B------:R-:W-:Y:S02]  /*3fb0*/  LEA.HI.X R61, R110, R13, R61, 0x2, P0 ;  /* 0x0000000d6e3d7211 */ /* 0x000fe400000f143d */
[----:B------:R-:W-:-:S05]  /*3fc0*/  IADD3 R64, P0, R102, R106, RZ ;  /* 0x0000006a66407210 */ /* 0x000fca0007f1e0ff */
[----:B------:R-:W-:Y:S01]  /*3fd0*/  IMAD.X R104, R103, 0x1, R105, P0 ;  /* 0x0000000167687824 */ /* 0x000fe200000e0669 */
[----:B------:R-:W-:-:S05]  /*3fe0*/  IADD3 R102, P0, R10, R106, RZ ;  /* 0x0000006a0a667210 */ /* 0x000fca0007f1e0ff */
[----:B------:R-:W-:Y:S01]  /*3ff0*/  IMAD.X R103, R11, 0x1, R103, P0 ;  /* 0x000000010b677824 */ /* 0x000fe200000e0667 */
[----:B------:R-:W-:Y:S01]  /*4000*/  LEA R10, P0, R64, R12, 0x2 ;  /* 0x0000000c400a7211 */ /* 0x000fe200078010ff */
[----:B------:R-:W-:-:S03]  /*4010*/  IMAD.WIDE.U32 R102, R19, R14, R102 ;  /* 0x0000000e13667225 */ /* 0x000fc600078e0066 */
[----:B------:R-:W-:Y:S01]  /*4020*/  LEA.HI.X R11, R64, R13, R104, 0x2, P0 ;  /* 0x0000000d400b7211 */ /* 0x000fe200000f1468 */
[----:B------:R-:W-:Y:S01]  /*4030*/  IMAD.IADD R14, R123, 0x1, R103 ;  /* 0x000000017b0e7824 */ /* 0x000fe200078e0267 */
[----:B------:R-:W-:-:S04]  /*4040*/  LEA R12, P0, R102, R12, 0x2 ;  /* 0x0000000c660c7211 */ /* 0x000fc800078010ff */
[----:B------:R-:W-:Y:S02]  /*4050*/  LEA.HI.X R13, R102, R13, R14, 0x2, P0 ;  /* 0x0000000d660d7211 */ /* 0x000fe400000f140e */
[----:B------:R-:W-:Y:S02]  /*4060*/  ISETP.GT.AND P0, PT, R3, RZ, P1 ;  /* 0x000000ff0300720c */ /* 0x000fe40000f04270 */
[----:B------:R-:W-:-:S11]  /*4070*/  P2R R102, PR, RZ, 0x2 ;  /* 0x00000002ff667803 */ /* 0x000fd60000000000 */
[----:B0-----:R-:W-:Y:S05]  /*4080*/  @!P0 BRA `(.L_x_45) ;  /* 0x0000000000048947 */ /* 0x001fea0003800000 */
[----:B------:R0:W5:Y:S02]  /*4090*/  LDG.E.LTC128B R101, desc[UR44][R6.64+0x44] ;  /* 0x0000442c06657981 */ /* 0x000164000c1e1920 */
.L_x_45:
[----:B------:R-:W-:Y:S05]  /*40a0*/  BSYNC B1 ;  /* 0x0000000000017941 */ /* 0x000fea0003800000 */
.L_x_44:
[----:B-----5:R-:W-:Y:S01]  /*40b0*/  LOP3.LUT R14, R101, 0xffffe000, RZ, 0xc0, !PT ;  /* 0xffffe000650e7812 */ /* 0x020fe200078ec0ff */
[----:B------:R-:W-:Y:S04]  /*40c0*/  BSSY B1, `(.L_x_46) ;  /* 0x0000008000017945 */ /* 0x000fe80003800000 */
[----:B------:R-:W-:-:S04]  /*40d0*/  FMUL R14, R14, R89 ;  /* 0x000000590e0e7220 */ /* 0x000fc80000400000 */
[----:B------:R-:W-:-:S05]  /*40e0*/  FFMA R65, R65, R88, R14 ;  /* 0x0000005841417223 */ /* 0x000fca000000000e */
[----:B------:R-:W-:-:S05]  /*40f0*/  F2FP.TF32.F32.PACK_B R65, R65 ;  /* 0x00000041ff41723e */ /* 0x000fca00024050ff */
[----:B------:R0:W-:Y:S01]  /*4100*/  @P0 STG.E desc[UR44][R20.64+0x44], R65 ;  /* 0x0000444114000986 */ /* 0x0001e2000c10192c */
[----:B------:R-:W-:-:S13]  /*4110*/  ISETP.GT.AND P0, PT, R3, 0x8, P2 ;  /* 0x000000080300780c */ /* 0x000fda0001704270 */
[----:B0-----:R-:W-:Y:S05]  /*4120*/  @!P0 BRA `(.L_x_47) ;  /* 0x0000000000048947 */ /* 0x001fea0003800000 */
[----:B------:R0:W5:Y:S02]  /*4130*/  LDG.E.LTC128B R101, desc[UR44][R56.64+0x40] ;  /* 0x0000402c38657981 */ /* 0x000164000c1e1920 */
.L_x_47:
[----:B------:R-:W-:Y:S05]  /*4140*/  BSYNC B1 ;  /* 0x0000000000017941 */ /* 0x000fea0003800000 */
.L_x_46:
        /* <DEDUP_REMOVED lines=9> */
.L_x_49:
[----:B------:R-:W-:Y:S05]  /*41e0*/  BSYNC B1 ;  /* 0x0000000000017941 */ /* 0x000fea0003800000 */
.L_x_48:
[----:B-----5:R-:W-:Y:S01]  /*41f0*/  LOP3.LUT R14, R101, 0xffffe000, RZ, 0xc0, !PT ;  /* 0xffffe000650e7812 */ /* 0x020fe200078ec0ff */
[----:B------:R-:W-:Y:S01]  /*4200*/  BSSY B1, `(.L_x_50) ;  /* 0x000000a000017945 */ /* 0x000fe20003800000 */
[----:B------:R-:W-:-:S03]  /*4210*/  ISETP.GT.AND P2, PT, R4, 0x18, PT ;  /* 0x000000180400780c */ /* 0x000fc60003f44270 */
[----:B------:R-:W-:Y:S01]  /*4220*/  FMUL R14, R14, R89 ;  /* 0x000000590e0e7220 */ /* 0x000fe20000400000 */
[----:B------:R-:W-:-:S03]  /*4230*/  P2R R103, PR, RZ, 0x4 ;  /* 0x00000004ff677803 */ /* 0x000fc60000000000 */
[----:B------:R-:W-:-:S05]  /*4240*/  FFMA R67, R67, R88, R14 ;  /* 0x0000005843437223 */ /* 0x000fca000000000e */
[----:B------:R-:W-:-:S05]  /*4250*/  F2FP.TF32.F32.PACK_B R67, R67 ;  /* 0x00000043ff43723e */ /* 0x000fca00024050ff */
[----:B------:R0:W-:Y:S01]  /*4260*/  @P0 STG.E desc[UR44][R58.64+0x44], R67 ;  /* 0x000044433a000986 */ /* 0x0001e2000c10192c */
[----:B------:R-:W-:-:S13]  /*4270*/  ISETP.GT.AND P0, PT, R3, RZ, P2 ;  /* 0x000000ff0300720c */ /* 0x000fda0001704270 */
[----:B0-----:R-:W-:Y:S05]  /*4280*/  @!P0 BRA `(.L_x_51) ;  /* 0x0000000000048947 */ /* 0x001fea0003800000 */
[----:B------:R0:W5:Y:S02]  /*4290*/  LDG.E.LTC128B R101, desc[UR44][R6.64+0x60] ;  /* 0x0000602c06657981 */ /* 0x000164000c1e1920 */
.L_x_51:
[----:B------:R-:W-:Y:S05]  /*42a0*/  BSYNC B1 ;  /* 0x0000000000017941 */ /* 0x000fea0003800000 */
.L_x_50:
[----:B-----5:R-:W-:Y:S01]  /*42b0*/  LOP3.LUT R14, R101, 0xffffe000, RZ, 0xc0, !PT ;  /* 0xffffe000650e7812 */ /* 0x020fe200078ec0ff */
[----:B------:R-:W-:Y:S01]  /*42c0*/  BSSY B1, `(.L_x_52) ;  /* 0x000000a000017945 */ /* 0x000fe20003800000 */
[----:B------:R-:W-:-:S03]  /*42d0*/  ISETP.GT.AND P1, PT, R4, 0x19, PT ;  /* 0x000000190400780c */ /* 0x000fc60003f24270 */
[----:B------:R-:W-:-:S04]  /*42e0*/  FMUL R19, R14, R89 ;  /* 0x000000590e137220 */ /* 0x000fc80000400000 */
[----:B------:R-:W-:Y:S01]  /*42f0*/  FFMA R19, R68, R88, R19 ;  /* 0x0000005844137223 */ /* 0x000fe20000000013 */
[----:B------:R-:W-:-:S04]  /*4300*/  P2R R68, PR, RZ, 0x2 ;  /* 0x00000002ff447803 */ /* 0x000fc80000000000 */
[----:B------:R-:W-:-:S05]  /*4310*/  F2FP.TF32.F32.PACK_B R19, R19 ;  /* 0x00000013ff13723e */ /* 0x000fca00024050ff */
[----:B------:R0:W-:Y:S01]  /*4320*/  @P0 STG.E desc[UR44][R20.64+0x60], R19 ;  /* 0x0000601314000986 */ /* 0x0001e2000c10192c */
[----:B------:R-:W-:-:S13]  /*4330*/  ISETP.GT.AND P0, PT, R3, RZ, P1 ;  /* 0x000000ff0300720c */ /* 0x000fda0000f04270 */
[----:B0-----:R-:W-:Y:S05]  /*4340*/  @!P0 BRA `(.L_x_53) ;  /* 0x0000000000048947 */ /* 0x001fea0003800000 */
[----:B------:R0:W5:Y:S02]  /*4350*/  LDG.E.LTC128B R101, desc[UR44][R6.64+0x64] ;  /* 0x0000642c06657981 */ /* 0x000164000c1e1920 */
.L_x_53:
[----:B------:R-:W-:Y:S05]  /*4360*/  BSYNC B1 ;  /* 0x0000000000017941 */ /* 0x000fea0003800000 */
.L_x_52:
        /* <DEDUP_REMOVED lines=9> */
.L_x_55:
[----:B------:R-:W-:Y:S05]  /*4400*/  BSYNC B1 ;  /* 0x0000000000017941 */ /* 0x000fea0003800000 */
.L_x_54:
        /* <DEDUP_REMOVED lines=9> */
.L_x_57:
[----:B------:R-:W-:Y:S05]  /*44a0*/  BSYNC B1 ;  /* 0x0000000000017941 */ /* 0x000fea0003800000 */
.L_x_56:
        /* <DEDUP_REMOVED lines=11> */
.L_x_59:
[----:B------:R-:W-:Y:S05]  /*4560*/  BSYNC B1 ;  /* 0x0000000000017941 */ /* 0x000fea0003800000 */
.L_x_58:
        /* <DEDUP_REMOVED lines=11> */
.L_x_61:
[----:B------:R-:W-:Y:S05]  /*4620*/  BSYNC B1 ;  /* 0x0000000000017941 */ /* 0x000fea0003800000 */
.L_x_60:
        /* <DEDUP_REMOVED lines=9> */
.L_x_63:
[----:B------:R-:W-:Y:S05]  /*46c0*/  BSYNC B1 ;  /* 0x0000000000017941 */ /* 0x000fea0003800000 */
.L_x_62:
        /* <DEDUP_REMOVED lines=9> */
.L_x_65:
[----:B------:R-:W-:Y:S05]  /*4760*/  BSYNC B1 ;  /* 0x0000000000017941 */ /* 0x000fea0003800000 */
.L_x_64:
        /* <DEDUP_REMOVED lines=11> */
.L_x_67:
[----:B------:R-:W-:Y:S05]  /*4820*/  BSYNC B1 ;  /* 0x0000000000017941 */ /* 0x000fea0003800000 */
.L_x_66:
        /* <DEDUP_REMOVED lines=11> */
.L_x_69:
[----:B------:R-:W-:Y:S05]  /*48e0*/  BSYNC B1 ;  /* 0x0000000000017941 */ /* 0x000fea0003800000 */
.L_x_68:
        /* <DEDUP_REMOVED lines=9> */
.L_x_71:
[----:B------:R-:W-:Y:S05]  /*4980*/  BSYNC B1 ;  /* 0x0000000000017941 */ /* 0x000fea0003800000 */
.L_x_70:
        /* <DEDUP_REMOVED lines=9> */
.L_x_73:
[----:B------:R-:W-:Y:S05]  /*4a20*/  BSYNC B1 ;  /* 0x0000000000017941 */ /* 0x000fea0003800000 */
.L_x_72:
[----:B-----5:R-:W-:Y:S01]  /*4a30*/  LOP3.LUT R14, R101, 0xffffe000, RZ, 0xc0, !PT ;  /* 0xffffe000650e7812 */ /* 0x020fe200078ec0ff */
[----:B------:R-:W-:Y:S01]  /*4a40*/  BSSY B1, `(.L_x_74) ;  /* 0x0000009000017945 */ /* 0x000fe20003800000 */
[----:B------:R-:W-:-:S03]  /*4a50*/  ISETP.GT.AND P3, PT, R4, 0x30, PT ;  /* 0x000000300400780c */ /* 0x000fc60003f64270 */
[----:B------:R-:W-:-:S04]  /*4a60*/  FMUL R14, R14, R89 ;  /* 0x000000590e0e7220 */ /* 0x000fc80000400000 */
[----:B------:R-:W-:-:S05]  /*4a70*/  FFMA R79, R79, R88, R14 ;  /* 0x000000584f4f7223 */ /* 0x000fca000000000e */
[----:B------:R-:W-:-:S05]  /*4a80*/  F2FP.TF32.F32.PACK_B R79, R79 ;  /* 0x0000004fff4f723e */ /* 0x000fca00024050ff */
[----:B------:R0:W-:Y:S01]  /*4a90*/  @P0 STG.E desc[UR44][R58.64+0xa4], R79 ;  /* 0x0000a44f3a000986 */ /* 0x0001e2000c10192c */
[----:B------:R-:W-:-:S13]  /*4aa0*/  ISETP.GT.AND P0, PT, R3, RZ, P3 ;  /* 0x000000ff0300720c */ /* 0x000fda0001f04270 */
[----:B0-----:R-:W-:Y:S05]  /*4ab0*/  @!P0 BRA `(.L_x_75) ;  /* 0x0000000000048947 */ /* 0x001fea0003800000 */
[----:B------:R0:W5:Y:S02]  /*4ac0*/  LDG.E.LTC128B R101, desc[UR44][R6.64+0xc0] ;  /* 0x0000c02c06657981 */ /* 0x000164000c1e1920 */
.L_x_75:
[----:B------:R-:W-:Y:S05]  /*4ad0*/  BSYNC B1 ;  /* 0x0000000000017941 */ /* 0x000fea0003800000 */
.L_x_74:
        /* <DEDUP_REMOVED lines=10> */
.L_x_77:
[----:B------:R-:W-:Y:S05]  /*4b80*/  BSYNC B1 ;  /* 0x0000000000017941 */ /* 0x000fea0003800000 */
.L_x_76:
        /* <DEDUP_REMOVED lines=9> */
.L_x_79:
[----:B------:R-:W-:Y:S05]  /*4c20*/  BSYNC B1 ;  /* 0x0000000000017941 */ /* 0x000fea0003800000 */
.L_x_78:
        /* <DEDUP_REMOVED lines=9> */
.L_x_81:
[----:B------:R-:W-:Y:S05]  /*4cc0*/  BSYNC B1 ;  /* 0x0000000000017941 */ /* 0x000fea0003800000 */
.L_x_80:
        /* <DEDUP_REMOVED lines=10> */
.L_x_83:
[----:B------:R-:W-:Y:S05]  /*4d70*/  BSYNC B1 ;  /* 0x0000000000017941 */ /* 0x000fea0003800000 */
.L_x_82:
[----:B-----5:R-:W-:Y:S01]  /*4d80*/  LOP3.LUT R14, R101, 0xffffe000, RZ, 0xc0, !PT ;  /* 0xffffe000650e7812 */ /* 0x020fe200078ec0ff */
[----:B------:R-:W-:Y:S04]  /*4d90*/  BSSY B1, `(.L_x_84) ;  /* 0x000000f000017945 */ /* 0x000fe80003800000 */
[----:B------:R-:W-:-:S04]  /*4da0*/  FMUL R19, R14, R89 ;  /* 0x000000590e137220 */ /* 0x000fc80000400000 */
[----:B------:R-:W-:-:S05]  /*4db0*/  FFMA R19, R84, R88, R19 ;  /* 0x0000005854137223 */ /* 0x000fca0000000013 */
[----:B------:R-:W-:-:S05]  /*4dc0*/  F2FP.TF32.F32.PACK_B R19, R19 ;  /* 0x00000013ff13723e */ /* 0x000fca00024050ff */
[----:B------:R0:W-:Y:S01]  /*4dd0*/  @P0 STG.E desc[UR44][R20.64+0xe0], R19 ;  /* 0x0000e01314000986 */ /* 0x0001e2000c10192c */
[----:B------:R-:W-:-:S05]  /*4de0*/  IADD3 R64, P0, R15, R108, RZ ;  /* 0x0000006c0f407210 */ /* 0x000fca0007f1e0ff */
[----:B------:R-:W-:Y:S01]  /*4df0*/  IMAD.X R65, R5, 0x1, R109, P0 ;  /* 0x0000000105417824 */ /* 0x000fe200000e066d */
[----:B------:R-:W-:-:S05]  /*4e00*/  IADD3 R66, P0, R15, R108, RZ ;  /* 0x0000006c0f427210 */ /* 0x000fca0007f1e0ff */
[----:B------:R-:W-:Y:S01]  /*4e10*/  IMAD.X R67, R5, 0x1, R109, P0 ;  /* 0x0000000105437824 */ /* 0x000fe200000e066d */
[----:B------:R-:W-:-:S05]  /*4e20*/  IADD3 R14, P0, R15, R20, RZ ;  /* 0x000000140f0e7210 */ /* 0x000fca0007f1e0ff */
[----:B------:R-:W-:Y:S01]  /*4e30*/  IMAD.X R15, R5, 0x1, R21, P0 ;  /* 0x00000001050f7824 */ /* 0x000fe200000e0615 */
[----:B------:R-:W-:-:S04]  /*4e40*/  ISETP.GT.AND P0, PT, R4, 0x39, PT ;  /* 0x000000390400780c */ /* 0x000fc80003f04270 */
[----:B------:R-:W-:-:S13]  /*4e50*/  ISETP.GT.AND P4, PT, R3, RZ, P0 ;  /* 0x000000ff0300720c */ /* 0x000fda0000784270 */
[----:B0-----:R-:W-:Y:S05]  /*4e60*/  @!P4 BRA `(.L_x_85) ;  /* 0x000000000004c947 */ /* 0x001fea0003800000 */
[----:B------:R0:W5:Y:S02]  /*4e70*/  LDG.E.LTC128B R101, desc[UR44][R6.64+0xe4] ;  /* 0x0000e42c06657981 */ /* 0x000164000c1e1920 */
.L_x_85:
[----:B------:R-:W-:Y:S05]  /*4e80*/  BSYNC B1 ;  /* 0x0000000000017941 */ /* 0x000fea0003800000 */
.L_x_84:
        /* <DEDUP_REMOVED lines=9> */
.L_x_87:
[----:B------:R-:W-:Y:S05]  /*4f20*/  BSYNC B1 ;  /* 0x0000000000017941 */ /* 0x000fea0003800000 */
.L_x_86:
        /* <DEDUP_REMOVED lines=9> */
.L_x_89:
[----:B------:R-:W-:Y:S05]  /*4fc0*/  BSYNC B1 ;  /* 0x0000000000017941 */ /* 0x000fea0003800000 */
.L_x_88:
[----:B-----5:R-:W-:-:S05]  /*4fd0*/  LOP3.LUT R4, R101, 0xffffe000, RZ, 0xc0, !PT ;  /* 0xffffe00065047812 */ /* 0x020fca00078ec0ff */
[----:B------:R-:W-:-:S04]  /*4fe0*/  FMUL R4, R4, R89 ;  /* 0x0000005904047220 */ /* 0x000fc80000400000 */
[----:B------:R-:W-:-:S05]  /*4ff0*/  FFMA R87, R87, R88, R4 ;  /* 0x0000005857577223 */ /* 0x000fca0000000004 */
[----:B------:R-:W-:-:S05]  /*5000*/  F2FP.TF32.F32.PACK_B R87, R87 ;  /* 0x00000057ff57723e */ /* 0x000fca00024050ff */
[----:B------:R0:W-:Y:S01]  /*5010*/  @P4 STG.E desc[UR44][R58.64+0xe4], R87 ;  /* 0x0000e4573a004986 */ /* 0x0001e2000c10192c */
[----:B------:R-:W-:-:S13]  /*5020*/  ISETP.GT.AND P4, PT, R3, 0x80, P6 ;  /* 0x000000800300780c */ /* 0x000fda0003784270 */
[----:B------:R-:W2:Y:S01]  /*5030*/  @P4 LDG.E.LTC128B R101, desc[UR44][R62.64] ;  /* 0x0000002c3e654981 */ /* 0x000ea2000c1e1920 */
[----:B------:R-:W-:Y:S01]  /*5040*/  BSSY B1, `(.L_x_90) ;  /* 0x000000a000017945 */ /* 0x000fe20003800000 */
[----:B--2---:R-:W-:-:S05]  /*5050*/  LOP3.LUT R4, R101, 0xffffe000, RZ, 0xc0, !PT ;  /* 0xffffe00065047812 */ /* 0x004fca00078ec0ff */
[----:B------:R-:W-:-:S04]  /*5060*/  FMUL R5, R4, R89 ;  /* 0x0000005904057220 */ /* 0x000fc80000400000 */
[----:B------:R-:W-:-:S05]  /*5070*/  FFMA R5, R24, R88, R5 ;  /* 0x0000005818057223 */ /* 0x000fca0000000005 */
[----:B------:R-:W-:-:S05]  /*5080*/  F2FP.TF32.F32.PACK_B R5, R5 ;  /* 0x00000005ff05723e */ /* 0x000fca00024050ff */
[----:B------:R0:W-:Y:S01]  /*5090*/  @P4 STG.E desc[UR44][R14.64], R5 ;  /* 0x000000050e004986 */ /* 0x0001e2000c10192c */
[----:B------:R-:W-:-:S04]  /*50a0*/  ISETP.NE.AND P4, PT, R117, RZ, PT ;  /* 0x000000ff7500720c */ /* 0x000fc80003f85270 */
[----:B------:R-:W-:-:S13]  /*50b0*/  ISETP.GT.AND P4, PT, R3, 0x80, P4 ;  /* 0x000000800300780c */ /* 0x000fda0002784270 */
[----:B0-----:R-:W-:Y:S05]  /*50c0*/  @!P4 BRA `(.L_x_91) ;  /* 0x000000000004c947 */ /* 0x001fea0003800000 */
[----:B------:R0:W5:Y:S02]  /*50d0*/  LDG.E.LTC128B R101, desc[UR44][R60.64+0x4] ;  /* 0x0000042c3c657981 */ /* 0x000164000c1e1920 */
.L_x_91:
[----:B------:R-:W-:Y:S05]  /*50e0*/  BSYNC B1 ;  /* 0x0000000000017941 */ /* 0x000fea0003800000 */
.L_x_90:
[----:B-----5:R-:W-:Y:S01]  /*50f0*/  LOP3.LUT R4, R101, 0xffffe000, RZ, 0xc0, !PT ;  /* 0xffffe00065047812 */ /* 0x020fe200078ec0ff */
[----:B------:R-:W-:Y:S01]  /*5100*/  @P4 IMAD.MOV.U32 R5, RZ, RZ, R15 ;  /* 0x000000ffff054224 */ /* 0x000fe200078e000f */
[----:B------:R-:W-:Y:S01]  /*5110*/  ISETP.GT.AND P6, PT, R3, 0x88, P6 ;  /* 0x000000880300780c */ /* 0x000fe200037c4270 */
[----:B------:R-:W-:Y:S02]  /*5120*/  BSSY B1, `(.L_x_92) ;  /* 0x0000008000017945 */ /* 0x000fe40003800000 */
[----:B------:R-:W-:-:S04]  /*5130*/  FMUL R4, R4, R89 ;  /* 0x0000005904047220 */ /* 0x000fc80000400000 */
[----:B------:R-:W-:Y:S01]  /*5140*/  FFMA R25, R25, R88, R4 ;  /* 0x0000005819197223 */ /* 0x000fe20000000004 */
[----:B------:R-:W-:-:S04]  /*5150*/  @P4 IMAD.MOV.U32 R4, RZ, RZ, R14 ;  /* 0x000000ffff044224 */ /* 0x000fc800078e000e */
[----:B------:R-:W-:-:S05]  /*5160*/  F2FP.TF32.F32.PACK_B R25, R25 ;  /* 0x00000019ff19723e */ /* 0x000fca00024050ff */
[----:B------:R2:W-:Y:S01]  /*5170*/  @P4 STG.E desc[UR44][R4.64+0x4], R25 ;  /* 0x0000041904004986 */ /* 0x0005e2000c10192c */
[----:B------:R-:W-:Y:S05]  /*5180*/  @!P6 BRA `(.L_x_93) ;  /* 0x000000000004e947 */ /* 0x000fea0003800000 */
[----:B------:R0:W5:Y:S02]  /*5190*/  LDG.E.LTC128B R101, desc[UR44][R10.64] ;  /* 0x0000002c0a657981 */ /* 0x000164000c1e1920 */
.L_x_93:
[----:B------:R-:W-:Y:S05]  /*51a0*/  BSYNC B1 ;  /* 0x0000000000017941 */ /* 0x000fea0003800000 */
.L_x_92:
[----:B--2--5:R-:W-:Y:S01]  /*51b0*/  LOP3.LUT R4, R101, 0xffffe000, RZ, 0xc0, !PT ;  /* 0xffffe00065047812 */ /* 0x024fe200078ec0ff */
[----:B------:R-:W-:Y:S01]  /*51c0*/  BSSY B1, `(.L_x_94) ;  /* 0x0000009000017945 */ /* 0x000fe20003800000 */
[----:B------:R-:W-:-:S03]  /*51d0*/  ISETP.NE.AND P4, PT, R117, RZ, PT ;  /* 0x000000ff7500720c */ /* 0x000fc60003f85270 */
[----:B------:R-:W-:Y:S01]  /*51e0*/  FMUL R5, R4, R89 ;  /* 0x0000005904057220 */ /* 0x000fe20000400000 */
[----:B------:R-:W-:-:S03]  /*51f0*/  ISETP.GT.AND P4, PT, R3, 0x88, P4 ;  /* 0x000000880300780c */ /* 0x000fc60002784270 */
[----:B------:R-:W-:-:S05]  /*5200*/  FFMA R5, R26, R88, R5 ;  /* 0x000000581a057223 */ /* 0x000fca0000000005 */
[----:B------:R-:W-:-:S05]  /*5210*/  F2FP.TF32.F32.PACK_B R5, R5 ;  /* 0x00000005ff05723e */ /* 0x000fca00024050ff */
[----:B------:R2:W-:Y:S01]  /*5220*/  @P6 STG.E desc[UR44][R64.64], R5 ;  /* 0x0000000540006986 */ /* 0x0005e2000c10192c */
[----:B------:R-:W-:Y:S05]  /*5230*/  @!P4 BRA `(.L_x_95) ;  /* 0x000000000004c947 */ /* 0x000fea0003800000 */
[----:B------:R0:W5:Y:S02]  /*5240*/  LDG.E.LTC128B R101, desc[UR44][R12.64+0x4] ;  /* 0x0000042c0c657981 */ /* 0x000164000c1e1920 */
.L_x_95:
[----:B------:R-:W-:Y:S05]  /*5250*/  BSYNC B1 ;  /* 0x0000000000017941 */ /* 0x000fea0003800000 */
.L_x_94:
[----:B-----5:R-:W-:Y:S01]  /*5260*/  LOP3.LUT R4, R101, 0xffffe000, RZ, 0xc0, !PT ;  /* 0xffffe00065047812 */ /* 0x020fe200078ec0ff */
[----:B------:R-:W-:Y:S01]  /*5270*/  BSSY B1, `(.L_x_96) ;  /* 0x0000009000017945 */ /* 0x000fe20003800000 */
[----:B------:R-:W-:-:S03]  /*5280*/  ISETP.NE.AND P6, PT, R118, RZ, PT ;  /* 0x000000ff7600720c */ /* 0x000fc60003fc5270 */
[----:B------:R-:W-:-:S04]  /*5290*/  FMUL R4, R4, R89 ;  /* 0x0000005904047220 */ /* 0x000fc80000400000 */
[----:B------:R-:W-:-:S05]  /*52a0*/  FFMA R27, R27, R88, R4 ;  /* 0x000000581b1b7223 */ /* 0x000fca0000000004 */
[----:B------:R-:W-:-:S05]  /*52b0*/  F2FP.TF32.F32.PACK_B R27, R27 ;  /* 0x0000001bff1b723e */ /* 0x000fca00024050ff */
[----:B------:R0:W-:Y:S01]  /*52c0*/  @P4 STG.E desc[UR44][R66.64+0x4], R27 ;  /* 0x0000041b42004986 */ /* 0x0001e2000c10192c */
[----:B------:R-:W-:-:S13]  /*52d0*/  ISETP.GT.AND P4, PT, R3, 0x80, P6 ;  /* 0x000000800300780c */ /* 0x000fda0003784270 */
[----:B0-----:R-:W-:Y:S05]  /*52e0*/  @!P4 BRA `(.L_x_97) ;  /* 0x000000000004c947 */ /* 0x001fea0003800000 */
[----:B------:R0:W5:Y:S02]  /*52f0*/  LDG.E.LTC128B R101, desc[UR44][R60.64+0x20] ;  /* 0x0000202c3c657981 */ /* 0x000164000c1e1920 */
.L_x_97:
[----:B------:R-:W-:Y:S05]  /*5300*/  BSYNC B1 ;  /* 0x0000000000017941 */ /* 0x000fea0003800000 */
.L_x_96:
[----:B-----5:R-:W-:Y:S01]  /*5310*/  LOP3.LUT R4, R101, 0xffffe000, RZ, 0xc0, !PT ;  /* 0xffffe00065047812 */ /* 0x020fe200078ec0ff */
[----:B------:R-:W-:Y:S01]  /*5320*/  BSSY B1, `(.L_x_98) ;  /* 0x000000b000017945 */ /* 0x000fe20003800000 */
[----:B------:R-:W-:-:S03]  /*5330*/  ISETP.NE.AND P6, PT, R114, RZ, PT ;  /* 0x000000ff7200720c */ /* 0x000fc60003fc5270 */
[----:B--2---:R-:W-:Y:S01]  /*5340*/  FMUL R5, R4, R89 ;  /* 0x0000005904057220 */ /* 0x004fe20000400000 */
[----:B------:R-:W-:-:S03]  /*5350*/  @P4 IMAD.MOV.U32 R4, RZ, RZ, R14 ;  /* 0x000000ffff044224 */ /* 0x000fc600078e000e */
[----:B-1-34-:R-:W-:Y:S01]  /*5360*/  FFMA R7, R28, R88, R5 ;  /* 0x000000581c077223 */ /* 0x01afe20000000005 */
[----:B------:R-:W-:-:S04]  /*5370*/  @P4 IMAD.MOV.U32 R5, RZ, RZ, R15 ;  /* 0x000000ffff054224 */ /* 0x000fc800078e000f */
[----:B------:R-:W-:-:S05]  /*5380*/  F2FP.TF32.F32.PACK_B R7, R7 ;  /* 0x00000007ff07723e */ /* 0x000fca00024050ff */
[----:B------:R1:W-:Y:S01]  /*5390*/  @P4 STG.E desc[UR44][R4.64+0x20], R7 ;  /* 0x0000200704004986 */ /* 0x0003e2000c10192c */
[----:B------:R-:W-:-:S13]  /*53a0*/  ISETP.GT.AND P4, PT, R3, 0x80, P6 ;  /* 0x000000800300780c */ /* 0x000fda0003784270 */
[----:B-1----:R-:W-:Y:S05]  /*53b0*/  @!P4 BRA `(.L_x_99) ;  /* 0x000000000004c947 */ /* 0x002fea0003800000 */
[----:B------:R1:W5:Y:S02]  /*53c0*/  LDG.E.LTC128B R101, desc[UR44][R60.64+0x24] ;  /* 0x0000242c3c657981 */ /* 0x000364000c1e1920 */
.L_x_99:
[----:B------:R-:W-:Y:S05]  /*53d0*/  BSYNC B1 ;  /* 0x0000000000017941 */ /* 0x000fea0003800000 */
.L_x_98:
[----:B-----5:R-:W-:Y:S01]  /*53e0*/  LOP3.LUT R4, R101, 0xffffe000, RZ, 0xc0, !PT ;  /* 0xffffe00065047812 */ /* 0x020fe200078ec0ff */
[----:B------:R-:W-:Y:S01]  /*53f0*/  @P4 IMAD.MOV.U32 R5, RZ, RZ, R15 ;  /* 0x000000ffff054224 */ /* 0x000fe200078e000f */
[----:B------:R-:W-:Y:S03]  /*5400*/  BSSY B1, `(.L_x_100) ;  /* 0x000000a000017945 */ /* 0x000fe60003800000 */
[----:B------:R-:W-:-:S04]  /*5410*/  FMUL R4, R4, R89 ;  /* 0x0000005904047220 */ /* 0x000fc80000400000 */
[----:B------:R-:W-:Y:S01]  /*5420*/  FFMA R29, R29, R88, R4 ;  /* 0x000000581d1d7223 */ /* 0x000fe20000000004 */
[----:B------:R-:W-:-:S04]  /*5430*/  @P4 IMAD.MOV.U32 R4, RZ, RZ, R14 ;  /* 0x000000ffff044224 */ /* 0x000fc800078e000e */
[----:B------:R-:W-:-:S05]  /*5440*/  F2FP.TF32.F32.PACK_B R29, R29 ;  /* 0x0000001dff1d723e */ /* 0x000fca00024050ff */
[----:B------:R2:W-:Y:S01]  /*5450*/  @P4 STG.E desc[UR44][R4.64+0x24], R29 ;  /* 0x0000241d04004986 */ /* 0x0005e2000c10192c */
[----:B------:R-:W-:-:S04]  /*5460*/  ISETP.NE.AND P4, PT, R118, RZ, PT ;  /* 0x000000ff7600720c */ /* 0x000fc80003f85270 */
[----:B------:R-:W-:-:S13]  /*5470*/  ISETP.GT.AND P4, PT, R3, 0x88, P4 ;  /* 0x000000880300780c */ /* 0x000fda0002784270 */
[----:B--2---:R-:W-:Y:S05]  /*5480*/  @!P4 BRA `(.L_x_101) ;  /* 0x000000000004c947 */ /* 0x004fea0003800000 */
[----:B------:R2:W5:Y:S02]  /*5490*/  LDG.E.LTC128B R101, desc[UR44][R12.64+0x20] ;  /* 0x0000202c0c657981 */ /* 0x000564000c1e1920 */
.L_x_101:
[----:B------:R-:W-:Y:S05]  /*54a0*/  BSYNC B1 ;  /* 0x0000000000017941 */ /* 0x000fea0003800000 */
.L_x_100:
[----:B-----5:R-:W-:Y:S01]  /*54b0*/  LOP3.LUT R4, R101, 0xffffe000, RZ, 0xc0, !PT ;  /* 0xffffe00065047812 */ /* 0x020fe200078ec0ff */
[----:B------:R-:W-:Y:S04]  /*54c0*/  BSSY B1, `(.L_x_102) ;  /* 0x0000008000017945 */ /* 0x000fe80003800000 */
[----:B------:R-:W-:-:S04]  /*54d0*/  FMUL R5, R4, R89 ;  /* 0x0000005904057220 */ /* 0x000fc80000400000 */
[----:B------:R-:W-:-:S05]  /*54e0*/  FFMA R5, R30, R88, R5 ;  /* 0x000000581e057223 */ /* 0x000fca0000000005 */
[----:B------:R-:W-:-:S05]  /*54f0*/  F2FP.TF32.F32.PACK_B R5, R5 ;  /* 0x00000005ff05723e */ /* 0x000fca00024050ff */
[----:B------:R3:W-:Y:S01]  /*5500*/  @P4 STG.E desc[UR44][R8.64+0x20], R5 ;  /* 0x0000200508004986 */ /* 0x0007e2000c10192c */
[----:B------:R-:W-:-:S13]  /*5510*/  ISETP.GT.AND P4, PT, R3, 0x88, P6 ;  /* 0x000000880300780c */ /* 0x000fda0003784270 */
[----:B---3--:R-:W-:Y:S05]  /*5520*/  @!P4 BRA `(.L_x_103) ;  /* 0x000000000004c947 */ /* 0x008fea0003800000 */
[----:B------:R3:W5:Y:S02]  /*5530*/  LDG.E.LTC128B R101, desc[UR44][R12.64+0x24] ;  /* 0x0000242c0c657981 */ /* 0x000764000c1e1920 */
.L_x_103:
[----:B------:R-:W-:Y:S05]  /*5540*/  BSYNC B1 ;  /* 0x0000000000017941 */ /* 0x000fea0003800000 */
.L_x_102:
[----:B-----5:R-:W-:Y:S01]  /*5550*/  LOP3.LUT R4, R101, 0xffffe000, RZ, 0xc0, !PT ;  /* 0xffffe00065047812 */ /* 0x020fe200078ec0ff */
[----:B------:R-:W-:Y:S01]  /*5560*/  @P4 IMAD.MOV.U32 R5, RZ, RZ, R9 ;  /* 0x000000ffff054224 */ /* 0x000fe200078e0009 */
[----:B------:R-:W-:Y:S01]  /*5570*/  ISETP.NE.AND P6, PT, R115, RZ, PT ;  /* 0x000000ff7300720c */ /* 0x000fe20003fc5270 */
[----:B------:R-:W-:Y:S02]  /*5580*/  BSSY B1, `(.L_x_104) ;  /* 0x0000009000017945 */ /* 0x000fe40003800000 */
[----:B------:R-:W-:-:S04]  /*5590*/  FMUL R4, R4, R89 ;  /* 0x0000005904047220 */ /* 0x000fc80000400000 */
[----:B------:R-:W-:Y:S01]  /*55a0*/  FFMA R31, R31, R88, R4 ;  /* 0x000000581f1f7223 */ /* 0x000fe20000000004 */
[----:B------:R-:W-:-:S04]  /*55b0*/  @P4 IMAD.MOV.U32 R4, RZ, RZ, R8 ;  /* 0x000000ffff044224 */ /* 0x000fc800078e0008 */
[----:B------:R-:W-:-:S05]  /*55c0*/  F2FP.TF32.F32.PACK_B R31, R31 ;  /* 0x0000001fff1f723e */ /* 0x000fca00024050ff */
[----:B------:R4:W-:Y:S01]  /*55d0*/  @P4 STG.E desc[UR44][R4.64+0x24], R31 ;  /* 0x0000241f04004986 */ /* 0x0009e2000c10192c */
[----:B------:R-:W-:-:S13]  /*55e0*/  ISETP.GT.AND P4, PT, R3, 0x80, P6 ;  /* 0x000000800300780c */ /* 0x000fda0003784270 */
[----:B----4-:R-:W-:Y:S05]  /*55f0*/  @!P4 BRA `(.L_x_105) ;  /* 0x000000000004c947 */ /* 0x010fea0003800000 */
[----:B------:R4:W5:Y:S02]  /*5600*/  LDG.E.LTC128B R101, desc[UR44][R60.64+0x40] ;  /* 0x0000402c3c657981 */ /* 0x000964000c1e1920 */
.L_x_105:
[----:B------:R-:W-:Y:S05]  /*5610*/  BSYNC B1 ;  /* 0x0000000000017941 */ /* 0x000fea0003800000 */
.L_x_104:
[----:B-----5:R-:W-:Y:S01]  /*5620*/  LOP3.LUT R4, R101, 0xffffe000, RZ, 0xc0, !PT ;  /* 0xffffe00065047812 */ /* 0x020fe200078ec0ff */
[----:B------:R-:W-:Y:S01]  /*5630*/  BSSY B1, `(.L_x_106) ;  /* 0x000000b000017945 */ /* 0x000fe20003800000 */
[----:B------:R-:W-:-:S03]  /*5640*/  ISETP.NE.AND P6, PT, R102, RZ, PT ;  /* 0x000000ff6600720c */ /* 0x000fc60003fc5270 */
[----:B------:R-:W-:Y:S01]  /*5650*/  FMUL R5, R4, R89 ;  /* 0x0000005904057220 */ /* 0x000fe20000400000 */
[----:B------:R-:W-:-:S03]  /*5660*/  @P4 IMAD.MOV.U32 R4, RZ, RZ, R14 ;  /* 0x000000ffff044224 */ /* 0x000fc600078e000e */
[----:B------:R-:W-:Y:S01]  /*5670*/  FFMA R7, R32, R88, R5 ;  /* 0x0000005820077223 */ /* 0x000fe20000000005 */
[----:B------:R-:W-:-:S04]  /*5680*/  @P4 IMAD.MOV.U32 R5, RZ, RZ, R15 ;  /* 0x000000ffff054224 */ /* 0x000fc800078e000f */
[----:B------:R-:W-:-:S05]  /*5690*/  F2FP.TF32.F32.PACK_B R7, R7 ;  /* 0x00000007ff07723e */ /* 0x000fca00024050ff */
[----:B------:R0:W-:Y:S01]  /*56a0*/  @P4 STG.E desc[UR44][R4.64+0x40], R7 ;  /* 0x0000400704004986 */ /* 0x0001e2000c10192c */
[----:B------:R-:W-:-:S13]  /*56b0*/  ISETP.GT.AND P4, PT, R3, 0x80, P6 ;  /* 0x000000800300780c */ /* 0x000fda0003784270 */
[----:B0-----:R-:W-:Y:S05]  /*56c0*/  @!P4 BRA `(.L_x_107) ;  /* 0x000000000004c947 */ /* 0x001fea0003800000 */
[----:B------:R0:W5:Y:S02]  /*56d0*/  LDG.E.LTC128B R101, desc[UR44][R60.64+0x44] ;  /* 0x0000442c3c657981 */ /* 0x000164000c1e1920 */
.L_x_107:
[----:B------:R-:W-:Y:S05]  /*56e0*/  BSYNC B1 ;  /* 0x0000000000017941 */ /* 0x000fea0003800000 */
.L_x_106:
        /* <DEDUP_REMOVED lines=10> */
[----:B0-----:R-:W-:Y:S05]  /*5790*/  @!P4 BRA `(.L_x_109) ;  /* 0x000000000004c947 */ /* 0x001fea0003800000 */
[----:B------:R0:W5:Y:S02]  /*57a0*/  LDG.E.LTC128B R101, desc[UR44][R12.64+0x40] ;  /* 0x0000402c0c657981 */ /* 0x000164000c1e1920 */
.L_x_109:
[----:B------:R-:W-:Y:S05]  /*57b0*/  BSYNC B1 ;  /* 0x0000000000017941 */ /* 0x000fea0003800000 */
.L_x_108:
[----:B-----5:R-:W-:Y:S01]  /*57c0*/  LOP3.LUT R4, R101, 0xffffe000, RZ, 0xc0, !PT ;  /* 0xffffe00065047812 */ /* 0x020fe200078ec0ff */
[----:B------:R-:W-:Y:S04]  /*57d0*/  BSSY B1, `(.L_x_110) ;  /* 0x000000a000017945 */ /* 0x000fe80003800000 */
        /* <DEDUP_REMOVED lines=9> */
.L_x_111:
[----:B------:R-:W-:Y:S05]  /*5870*/  BSYNC B1 ;  /* 0x0000000000017941 */ /* 0x000fea0003800000 */
.L_x_110:
        /* <DEDUP_REMOVED lines=10> */
[----:B0-----:R-:W-:Y:S05]  /*5920*/  @!P4 BRA `(.L_x_113) ;  /* 0x000000000004c947 */ /* 0x001fea0003800000 */
[----:B------:R0:W5:Y:S02]  /*5930*/  LDG.E.LTC128B R101, desc[UR44][R60.64+0x60] ;  /* 0x0000602c3c657981 */ /* 0x000164000c1e1920 */
.L_x_113:
[----:B------:R-:W-:Y:S05]  /*5940*/  BSYNC B1 ;  /* 0x0000000000017941 */ /* 0x000fea0003800000 */
.L_x_112:
        /* <DEDUP_REMOVED lines=12> */
.L_x_115:
[----:B------:R-:W-:Y:S05]  /*5a10*/  BSYNC B1 ;  /* 0x0000000000017941 */ /* 0x000fea0003800000 */
.L_x_114:
        /* <DEDUP_REMOVED lines=12> */
.L_x_117:
[----:B------:R-:W-:Y:S05]  /*5ae0*/  BSYNC B1 ;  /* 0x0000000000017941 */ /* 0x000fea0003800000 */
.L_x_116:
        /* <DEDUP_REMOVED lines=11> */
.L_x_119:
[----:B------:R-:W-:Y:S05]  /*5ba0*/  BSYNC B1 ;  /* 0x0000000000017941 */ /* 0x000fea0003800000 */
.L_x_118:
        /* <DEDUP_REMOVED lines=12> */
.L_x_121:
[----:B------:R-:W-:Y:S05]  /*5c70*/  BSYNC B1 ;  /* 0x0000000000017941 */ /* 0x000fea0003800000 */
.L_x_120:
        /* <DEDUP_REMOVED lines=12> */
.L_x_123:
[----:B------:R-:W-:Y:S05]  /*5d40*/  BSYNC B1 ;  /* 0x0000000000017941 */ /* 0x000fea0003800000 */
.L_x_122:
        /* <DEDUP_REMOVED lines=12> */
.L_x_125:
[----:B------:R-:W-:Y:S05]  /*5e10*/  BSYNC B1 ;  /* 0x0000000000017941 */ /* 0x000fea0003800000 */
.L_x_124:
        /* <DEDUP_REMOVED lines=11> */
.L_x_127:
[----:B------:R-:W-:Y:S05]  /*5ed0*/  BSYNC B1 ;  /* 0x0000000000017941 */ /* 0x000fea0003800000 */
.L_x_126:
        /* <DEDUP_REMOVED lines=12> */
.L_x_129:
[----:B------:R-:W-:Y:S05]  /*5fa0*/  BSYNC B1 ;  /* 0x0000000000017941 */ /* 0x000fea0003800000 */
.L_x_128:
        /* <DEDUP_REMOVED lines=11> */
.L_x_131:
[----:B------:R-:W-:Y:S05]  /*6060*/  BSYNC B1 ;  /* 0x0000000000017941 */ /* 0x000fea0003800000 */
.L_x_130:
        /* <DEDUP_REMOVED lines=11> */
.L_x_133:
[----:B------:R-:W-:Y:S05]  /*6120*/  BSYNC B1 ;  /* 0x0000000000017941 */ /* 0x000fea0003800000 */
.L_x_132:
[----:B-----5:R-:W-:Y:S01]  /*6130*/  LOP3.LUT R4, R101, 0xffffe000, RZ, 0xc0, !PT ;  /* 0xffffe00065047812 */ /* 0x020fe200078ec0ff */
[----:B------:R-:W-:Y:S01]  /*6140*/  BSSY B1, `(.L_x_134) ;  /* 0x000000a000017945 */ /* 0x000fe20003800000 */
[----:B------:R-:W-:-:S03]  /*6150*/  ISETP.GT.AND P5, PT, R3, 0x88, P5 ;  /* 0x000000880300780c */ /* 0x000fc60002fa4270 */
[----:B------:R-:W-:Y:S01]  /*6160*/  FMUL R5, R4, R89 ;  /* 0x0000005904057220 */ /* 0x000fe20000400000 */
[----:B------:R-:W-:-:S03]  /*6170*/  @P4 IMAD.MOV.U32 R4, RZ, RZ, R8 ;  /* 0x000000ffff044224 */ /* 0x000fc600078e0008 */
[----:B------:R-:W-:Y:S01]  /*6180*/  FFMA R7, R46, R88, R5 ;  /* 0x000000582e077223 */ /* 0x000fe20000000005 */
[----:B------:R-:W-:-:S04]  /*6190*/  @P4 IMAD.MOV.U32 R5, RZ, RZ, R9 ;  /* 0x000000ffff054224 */ /* 0x000fc800078e0009 */
[----:B------:R-:W-:-:S05]  /*61a0*/  F2FP.TF32.F32.PACK_B R7, R7 ;  /* 0x00000007ff07723e */ /* 0x000fca00024050ff */
[----:B------:R0:W-:Y:S01]  /*61b0*/  @P4 STG.E desc[UR44][R4.64+0xa0], R7 ;  /* 0x0000a00704004986 */ /* 0x0001e2000c10192c */
[----:B------:R-:W-:Y:S05]  /*61c0*/  @!P5 BRA `(.L_x_135) ;  /* 0x000000000004d947 */ /* 0x000fea0003800000 */
[----:B------:R0:W5:Y:S02]  /*61d0*/  LDG.E.LTC128B R101, desc[UR44][R12.64+0xa4] ;  /* 0x0000a42c0c657981 */ /* 0x000164000c1e1920 */
.L_x_135:
[----:B------:R-:W-:Y:S05]  /*61e0*/  BSYNC B1 ;  /* 0x0000000000017941 */ /* 0x000fea0003800000 */
.L_x_134:
[----:B0----5:R-:W-:Y:S01]  /*61f0*/  LOP3.LUT R4, R101, 0xffffe000, RZ, 0xc0, !PT ;  /* 0xffffe00065047812 */ /* 0x021fe200078ec0ff */
        /* <DEDUP_REMOVED lines=10> */
.L_x_137:
[----:B------:R-:W-:Y:S05]  /*62a0*/  BSYNC B1 ;  /* 0x0000000000017941 */ /* 0x000fea0003800000 */
.L_x_136:
[----:B0----5:R-:W-:Y:S01]  /*62b0*/  LOP3.LUT R4, R101, 0xffffe000, RZ, 0xc0, !PT ;  /* 0xffffe00065047812 */ /* 0x021fe200078ec0ff */
        /* <DEDUP_REMOVED lines=10> */
.L_x_139:
[----:B------:R-:W-:Y:S05]  /*6360*/  BSYNC B1 ;  /* 0x0000000000017941 */ /* 0x000fea0003800000 */
.L_x_138:
        /* <DEDUP_REMOVED lines=11> */
.L_x_141:
[----:B------:R-:W-:Y:S05]  /*6420*/  BSYNC B1 ;  /* 0x0000000000017941 */ /* 0x000fea0003800000 */
.L_x_140:
        /* <DEDUP_REMOVED lines=11> */
.L_x_143:
[----:B------:R-:W-:Y:S05]  /*64e0*/  BSYNC B1 ;  /* 0x0000000000017941 */ /* 0x000fea0003800000 */
.L_x_142:
        /* <DEDUP_REMOVED lines=11> */
.L_x_145:
[----:B------:R-:W-:Y:S05]  /*65a0*/  BSYNC B1 ;  /* 0x0000000000017941 */ /* 0x000fea0003800000 */
.L_x_144:
        /* <DEDUP_REMOVED lines=11> */
.L_x_147:
[----:B------:R-:W-:Y:S05]  /*6660*/  BSYNC B1 ;  /* 0x0000000000017941 */ /* 0x000fea0003800000 */
.L_x_146:
[----:B0----5:R-:W-:Y:S01]  /*6670*/  LOP3.LUT R4, R101, 0xffffe000, RZ, 0xc0, !PT ;  /* 0xffffe00065047812 */ /* 0x021fe200078ec0ff */
        /* <DEDUP_REMOVED lines=8> */
.L_x_149:
[----:B------:R-:W-:Y:S05]  /*6700*/  BSYNC B1 ;  /* 0x0000000000017941 */ /* 0x000fea0003800000 */
.L_x_148:
        /* <DEDUP_REMOVED lines=11> */
.L_x_151:
[----:B------:R-:W-:Y:S05]  /*67c0*/  BSYNC B1 ;  /* 0x0000000000017941 */ /* 0x000fea0003800000 */
.L_x_150:
[----:B------:R-:W-:Y:S05]  /*67d0*/  @!P0 BRA `(.L_x_152) ;  /* 0x00000014008c8947 */ /* 0x000fea0003800000 */
[----:B0----5:R-:W-:-:S05]  /*67e0*/  LOP3.LUT R4, R101, 0xffffe000, RZ, 0xc0, !PT ;  /* 0xffffe00065047812 */ /* 0x021fca00078ec0ff */
[----:B------:R-:W-:-:S04]  /*67f0*/  FMUL R4, R4, R89 ;  /* 0x0000005904047220 */ /* 0x000fc80000400000 */
[----:B------:R-:W-:-:S05]  /*6800*/  FFMA R55, R55, R88, R4 ;  /* 0x0000005837377223 */ /* 0x000fca0000000004 */
[----:B------:R-:W-:-:S05]  /*6810*/  F2FP.TF32.F32.PACK_B R55, R55 ;  /* 0x00000037ff37723e */ /* 0x000fca00024050ff */
[----:B------:R0:W-:Y:S01]  /*6820*/  STG.E desc[UR44][R8.64+0xe4], R55 ;  /* 0x0000e43708007986 */ /* 0x0001e2000c10192c */
[----:B------:R-:W-:Y:S05]  /*6830*/  BRA `(.L_x_152) ;  /* 0x0000001400747947 */ /* 0x000fea0003800000 */
.L_x_29:
[----:B------:R-:W-:Y:S01]  /*6840*/  ULDC.64 UR4, c[0x0][0x5c0] ;  /* 0x0001700000047ab9 */ /* 0x000fe20000000a00 */
[-C--:B------:R-:W-:Y:S01]  /*6850*/  FMUL R5, R56, R88.reuse ;  /* 0x0000005838057220 */ /* 0x080fe20000400000 */
[----:B------:R-:W-:Y:S01]  /*6860*/  ISETP.GT.AND P4, PT, R4, 0x1, PT ;  /* 0x000000010400780c */ /* 0x000fe20003f84270 */
[-C--:B------:R-:W-:Y:S01]  /*6870*/  FMUL R57, R57, R88.reuse ;  /* 0x0000005839397220 */ /* 0x080fe20000400000 */
[----:B------:R-:W-:Y:S01]  /*6880*/  LEA R8, P2, R112, UR4, 0x2 ;  /* 0x0000000470087c11 */ /* 0x000fe2000f8410ff */
[----:B------:R-:W-:Y:S01]  /*6890*/  IMAD.SHL.U32 R15, R90, 0x4, RZ ;  /* 0x000000045a0f7824 */ /* 0x000fe200078e00ff */
[----:B------:R-:W-:Y:S01]  /*68a0*/  ISETP.GT.AND P1, PT, R3, RZ, P4 ;  /* 0x000000ff0300720c */ /* 0x000fe20002724270 */
[----:B------:R-:W-:Y:S01]  /*68b0*/  IMAD.SHL.U32 R101, R91, 0x4, RZ ;  /* 0x000000045b657824 */ /* 0x000fe200078e00ff */
[----:B------:R-:W-:Y:S01]  /*68c0*/  LEA.HI.X R9, R112, UR5, R21, 0x2, P2 ;  /* 0x0000000570097c11 */ /* 0x000fe200090f1415 */
[-C--:B------:R-:W-:Y:S01]  /*68d0*/  FMUL R59, R59, R88.reuse ;  /* 0x000000583b3b7220 */ /* 0x080fe20000400000 */
[----:B------:R-:W-:Y:S01]  /*68e0*/  F2FP.TF32.F32.PACK_B R5, R5 ;  /* 0x00000005ff05723e */ /* 0x000fe200024050ff */
[-C--:B------:R-:W-:Y:S01]  /*68f0*/  FMUL R13, R58, R88.reuse ;  /* 0x000000583a0d7220 */ /* 0x080fe20000400000 */
[----:B------:R-:W-:Y:S01]  /*6900*/  F2FP.TF32.F32.PACK_B R57, R57 ;  /* 0x00000039ff39723e */ /* 0x000fe200024050ff */
[-C--:B------:R-:W-:Y:S01]  /*6910*/  FMUL R61, R61, R88.reuse ;  /* 0x000000583d3d7220 */ /* 0x080fe20000400000 */
[----:B------:R-:W-:Y:S01]  /*6920*/  SHF.L.U64.HI R7, R90, 0x2, R93 ;  /* 0x000000025a077819 */ /* 0x000fe2000001025d */
[----:B------:R0:W-:Y:S01]  /*6930*/  @P0 STG.E desc[UR44][R8.64], R5 ;  /* 0x0000000508000986 */ /* 0x0001e2000c10192c */
[----:B------:R-:W-:Y:S01]  /*6940*/  ISETP.GT.AND P0, PT, R3, 0x8, P4 ;  /* 0x000000080300780c */ /* 0x000fe20002704270 */
[----:B------:R-:W-:Y:S01]  /*6950*/  FMUL R63, R63, R88 ;  /* 0x000000583f3f7220 */ /* 0x000fe20000400000 */
[----:B------:R-:W-:Y:S01]  /*6960*/  IADD3 R10, P2, R15, R8, RZ ;  /* 0x000000080f0a7210 */ /* 0x000fe20007f5e0ff */
[----:B------:R-:W-:Y:S01]  /*6970*/  @P1 STG.E desc[UR44][R8.64+0x4], R57 ;  /* 0x0000043908001986 */ /* 0x000fe2000c10192c */
[----:B------:R-:W-:Y:S01]  /*6980*/  SHF.L.U64.HI R19, R91, 0x2, R92 ;  /* 0x000000025b137819 */ /* 0x000fe2000001025c */
[----:B------:R-:W-:Y:S01]  /*6990*/  FMUL R65, R65, R88 ;  /* 0x0000005841417220 */ /* 0x000fe20000400000 */
[----:B------:R-:W-:Y:S01]  /*69a0*/  F2FP.TF32.F32.PACK_B R59, R59 ;  /* 0x0000003bff3b723e */ /* 0x000fe200024050ff */
[----:B------:R-:W-:Y:S01]  /*69b0*/  IMAD.X R11, R7, 0x1, R9, P2 ;  /* 0x00000001070b7824 */ /* 0x000fe200010e0609 */
[----:B------:R-:W-:Y:S01]  /*69c0*/  IADD3 R6, P1, P2, R101, R8, R15 ;  /* 0x0000000865067210 */ /* 0x000fe20007a3e00f */
[-C--:B------:R-:W-:Y:S01]  /*69d0*/  FMUL R67, R67, R88.reuse ;  /* 0x0000005843437220 */ /* 0x080fe20000400000 */
[----:B------:R-:W-:Y:S01]  /*69e0*/  ISETP.GT.AND P5, PT, R4, 0x8, PT ;  /* 0x000000080400780c */ /* 0x000fe20003fa4270 */
[-C--:B0-----:R-:W-:Y:S01]  /*69f0*/  FMUL R5, R60, R88.reuse ;  /* 0x000000583c057220 */ /* 0x081fe20000400000 */
[C---:B------:R-:W-:Y:S01]  /*6a00*/  ISETP.GT.AND P4, PT, R4.reuse, 0x9, PT ;  /* 0x000000090400780c */ /* 0x040fe20003f84270 */
[----:B------:R-:W-:Y:S01]  /*6a10*/  @P0 STG.E desc[UR44][R10.64+0x4], R59 ;  /* 0x0000043b0a000986 */ /* 0x000fe2000c10192c */
[----:B------:R-:W-:Y:S01]  /*6a20*/  ISETP.GT.AND P3, PT, R3, 0x8, P6 ;  /* 0x000000080300780c */ /* 0x000fe20003764270 */
[-C--:B------:R-:W-:Y:S01]  /*6a30*/  FMUL R69, R69, R88.reuse ;  /* 0x0000005845457220 */ /* 0x080fe20000400000 */
[----:B------:R-:W-:Y:S01]  /*6a40*/  IADD3.X R7, R19, R9, R7, P1, P2 ;  /* 0x0000000913077210 */ /* 0x000fe20000fe4407 */
[-C--:B------:R-:W-:Y:S01]  /*6a50*/  FMUL R71, R71, R88.reuse ;  /* 0x0000005847477220 */ /* 0x080fe20000400000 */
[----:B------:R-:W-:Y:S01]  /*6a60*/  ISETP.GT.AND P1, PT, R3, RZ, P5 ;  /* 0x000000ff0300720c */ /* 0x000fe20002f24270 */
[-C--:B------:R-:W-:Y:S01]  /*6a70*/  FMUL R73, R73, R88.reuse ;  /* 0x0000005849497220 */ /* 0x080fe20000400000 */
[----:B------:R-:W-:Y:S01]  /*6a80*/  ISETP.GT.AND P0, PT, R3, RZ, P4 ;  /* 0x000000ff0300720c */ /* 0x000fe20002704270 */
[-C--:B------:R-:W-:Y:S01]  /*6a90*/  FMUL R75, R75, R88.reuse ;  /* 0x000000584b4b7220 */ /* 0x080fe20000400000 */
[----:B------:R-:W-:Y:S01]  /*6aa0*/  F2FP.TF32.F32.PACK_B R13, R13 ;  /* 0x0000000dff0d723e */ /* 0x000fe200024050ff */
[-C--:B------:R-:W-:Y:S01]  /*6ab0*/  FMUL R77, R77, R88.reuse ;  /* 0x000000584d4d7220 */ /* 0x080fe20000400000 */
[----:B------:R-:W-:Y:S01]  /*6ac0*/  F2FP.TF32.F32.PACK_B R5, R5 ;  /* 0x00000005ff05723e */ /* 0x000fe200024050ff */
[-C--:B------:R-:W-:Y:S01]  /*6ad0*/  FMUL R79, R79, R88.reuse ;  /* 0x000000584f4f7220 */ /* 0x080fe20000400000 */
[----:B------:R-:W-:Y:S01]  /*6ae0*/  F2FP.TF32.F32.PACK_B R61, R61 ;  /* 0x0000003dff3d723e */ /* 0x000fe200024050ff */
[----:B------:R0:W-:Y:S01]  /*6af0*/  @P3 STG.E desc[UR44][R10.64], R13 ;  /* 0x0000000d0a003986 */ /* 0x0001e2000c10192c */
[----:B------:R-:W-:Y:S01]  /*6b00*/  F2FP.TF32.F32.PACK_B R63, R63 ;  /* 0x0000003fff3f723e */ /* 0x000fe200024050ff */
[-C--:B------:R-:W-:Y:S01]  /*6b10*/  FMUL R81, R81, R88.reuse ;  /* 0x0000005851517220 */ /* 0x080fe20000400000 */
[C---:B------:R-:W-:Y:S01]  /*6b20*/  ISETP.GT.AND P3, PT, R4.reuse, 0x10, PT ;  /* 0x000000100400780c */ /* 0x040fe20003f64270 */
[----:B------:R1:W-:Y:S01]  /*6b30*/  @P1 STG.E desc[UR44][R8.64+0x20], R5 ;  /* 0x0000200508001986 */ /* 0x0003e2000c10192c */
[----:B------:R-:W-:Y:S01]  /*6b40*/  ISETP.GT.AND P1, PT, R3, 0x8, P5 ;  /* 0x000000080300780c */ /* 0x000fe20002f24270 */
[-C--:B------:R-:W-:Y:S01]  /*6b50*/  FMUL R83, R83, R88.reuse ;  /* 0x0000005853537220 */ /* 0x080fe20000400000 */
[----:B------:R-:W-:Y:S01]  /*6b60*/  ISETP.GT.AND P2, PT, R4, 0x11, PT ;  /* 0x000000110400780c */ /* 0x000fe20003f44270 */
[----:B------:R-:W-:Y:S01]  /*6b70*/  @P0 STG.E desc[UR44][R8.64+0x24], R61 ;  /* 0x0000243d08000986 */ /* 0x000fe2000c10192c */
[----:B------:R-:W-:Y:S01]  /*6b80*/  ISETP.GT.AND P0, PT, R3, 0x8, P4 ;  /* 0x000000080300780c */ /* 0x000fe20002704270 */
[-C--:B------:R-:W-:Y:S01]  /*6b90*/  FMUL R85, R85, R88.reuse ;  /* 0x0000005855557220 */ /* 0x080fe20000400000 */
[----:B------:R-:W-:Y:S01]  /*6ba0*/  F2FP.TF32.F32.PACK_B R65, R65 ;  /* 0x00000041ff41723e */ /* 0x000fe200024050ff */
[-C--:B0-----:R-:W-:Y:S01]  /*6bb0*/  FMUL R13, R62, R88.reuse ;  /* 0x000000583e0d7220 */ /* 0x081fe20000400000 */
[----:B------:R-:W-:Y:S01]  /*6bc0*/  F2FP.TF32.F32.PACK_B R67, R67 ;  /* 0x00000043ff43723e */ /* 0x000fe200024050ff */
[-C--:B------:R-:W-:Y:S01]  /*6bd0*/  FMUL R87, R87, R88.reuse ;  /* 0x0000005857577220 */ /* 0x080fe20000400000 */
[----:B------:R-:W-:Y:S01]  /*6be0*/  F2FP.TF32.F32.PACK_B R69, R69 ;  /* 0x00000045ff45723e */ /* 0x000fe200024050ff */
[-C--:B-1----:R-:W-:Y:S01]  /*6bf0*/  FMUL R5, R64, R88.reuse ;  /* 0x0000005840057220 */ /* 0x082fe20000400000 */
[----:B------:R-:W-:Y:S01]  /*6c00*/  F2FP.TF32.F32.PACK_B R13, R13 ;  /* 0x0000000dff0d723e */ /* 0x000fe200024050ff */
[-C--:B------:R-:W-:Y:S01]  /*6c10*/  FMUL R25, R25, R88.reuse ;  /* 0x0000005819197220 */ /* 0x080fe20000400000 */
[----:B------:R-:W-:Y:S01]  /*6c20*/  F2FP.TF32.F32.PACK_B R71, R71 ;  /* 0x00000047ff47723e */ /* 0x000fe200024050ff */
[-C--:B------:R-:W-:Y:S01]  /*6c30*/  FMUL R27, R27, R88.reuse ;  /* 0x000000581b1b7220 */ /* 0x080fe20000400000 */
[----:B------:R-:W-:Y:S01]  /*6c40*/  F2FP.TF32.F32.PACK_B R5, R5 ;  /* 0x00000005ff05723e */ /* 0x000fe200024050ff */
[----:B------:R-:W-:Y:S01]  /*6c50*/  @P0 STG.E desc[UR44][R10.64+0x24], R63 ;  /* 0x0000243f0a000986 */ /* 0x000fe2000c10192c */
[----:B------:R-:W-:Y:S01]  /*6c60*/  ISETP.GT.AND P0, PT, R3, RZ, P3 ;  /* 0x000000ff0300720c */ /* 0x000fe20001f04270 */
[-C--:B------:R-:W-:Y:S01]  /*6c70*/  FMUL R29, R29, R88.reuse ;  /* 0x000000581d1d7220 */ /* 0x080fe20000400000 */
[----:B------:R-:W-:Y:S01]  /*6c80*/  F2FP.TF32.F32.PACK_B R73, R73 ;  /* 0x00000049ff49723e */ /* 0x000fe200024050ff */
[----:B------:R0:W-:Y:S01]  /*6c90*/  @P1 STG.E desc[UR44][R10.64+0x20], R13 ;  /* 0x0000200d0a001986 */ /* 0x0001e2000c10192c */
[C---:B------:R-:W-:Y:S01]  /*6ca0*/  ISETP.GT.AND P1, PT, R4.reuse, 0x19, PT ;  /* 0x000000190400780c */ /* 0x040fe20003f24270 */
[-C--:B------:R-:W-:Y:S01]  /*6cb0*/  FMUL R31, R31, R88.reuse ;  /* 0x000000581f1f7220 */ /* 0x080fe20000400000 */
[----:B------:R-:W-:Y:S01]  /*6cc0*/  F2FP.TF32.F32.PACK_B R75, R75 ;  /* 0x0000004bff4b723e */ /* 0x000fe200024050ff */
[-C--:B------:R-:W-:Y:S01]  /*6cd0*/  FMUL R33, R33, R88.reuse ;  /* 0x0000005821217220 */ /* 0x080fe20000400000 */
[C---:B------:R-:W-:Y:S01]  /*6ce0*/  ISETP.GT.AND P5, PT, R4.reuse, 0x28, PT ;  /* 0x000000280400780c */ /* 0x040fe20003fa4270 */
[-C--:B------:R-:W-:Y:S01]  /*6cf0*/  FMUL R35, R35, R88.reuse ;  /* 0x0000005823237220 */ /* 0x080fe20000400000 */
[----:B------:R-:W-:Y:S01]  /*6d00*/  ISETP.GT.AND P4, PT, R4, 0x29, PT ;  /* 0x000000290400780c */ /* 0x000fe20003f84270 */
[-C--:B------:R-:W-:Y:S01]  /*6d10*/  FMUL R37, R37, R88.reuse ;  /* 0x0000005825257220 */ /* 0x080fe20000400000 */
[----:B------:R-:W-:Y:S01]  /*6d20*/  F2FP.TF32.F32.PACK_B R77, R77 ;  /* 0x0000004dff4d723e */ /* 0x000fe200024050ff */
[----:B------:R1:W-:Y:S01]  /*6d30*/  @P0 STG.E desc[UR44][R8.64+0x40], R5 ;  /* 0x0000400508000986 */ /* 0x0003e2000c10192c */
[----:B------:R-:W-:Y:S01]  /*6d40*/  ISETP.GT.AND P0, PT, R3, RZ, P2 ;  /* 0x000000ff0300720c */ /* 0x000fe20001704270 */
[-C--:B0-----:R-:W-:Y:S01]  /*6d50*/  FMUL R13, R66, R88.reuse ;  /* 0x00000058420d7220 */ /* 0x081fe20000400000 */
[----:B------:R-:W-:Y:S01]  /*6d60*/  F2FP.TF32.F32.PACK_B R79, R79 ;  /* 0x0000004fff4f723e */ /* 0x000fe200024050ff */
[-C--:B------:R-:W-:Y:S01]  /*6d70*/  FMUL R39, R39, R88.reuse ;  /* 0x0000005827277220 */ /* 0x080fe20000400000 */
[----:B------:R-:W-:Y:S01]  /*6d80*/  F2FP.TF32.F32.PACK_B R81, R81 ;  /* 0x00000051ff51723e */ /* 0x000fe200024050ff */
[-C--:B------:R-:W-:Y:S01]  /*6d90*/  FMUL R41, R41, R88.reuse ;  /* 0x0000005829297220 */ /* 0x080fe20000400000 */
[----:B------:R-:W-:Y:S01]  /*6da0*/  F2FP.TF32.F32.PACK_B R13, R13 ;  /* 0x0000000dff0d723e */ /* 0x000fe200024050ff */
[-C--:B------:R-:W-:Y:S01]  /*6db0*/  FMUL R43, R43, R88.reuse ;  /* 0x000000582b2b7220 */ /* 0x080fe20000400000 */
[----:B------:R-:W-:Y:S01]  /*6dc0*/  F2FP.TF32.F32.PACK_B R83, R83 ;  /* 0x00000053ff53723e */ /* 0x000fe200024050ff */
[-C--:B------:R-:W-:Y:S01]  /*6dd0*/  FMUL R45, R45, R88.reuse ;  /* 0x000000582d2d7220 */ /* 0x080fe20000400000 */
[----:B------:R-:W-:Y:S01]  /*6de0*/  P2R R57, PR, RZ, 0x20 ;  /* 0x00000020ff397803 */ /* 0x000fe20000000000 */
[-C--:B-1----:R-:W-:Y:S01]  /*6df0*/  FMUL R5, R68, R88.reuse ;  /* 0x0000005844057220 */ /* 0x082fe20000400000 */
[----:B------:R-:W-:Y:S01]  /*6e00*/  P2R R56, PR, RZ, 0x10 ;  /* 0x00000010ff387803 */ /* 0x000fe20000000000 */
[----:B------:R-:W-:Y:S01]  /*6e10*/  @P0 STG.E desc[UR44][R8.64+0x44], R65 ;  /* 0x0000444108000986 */ /* 0x000fe2000c10192c */
[----:B------:R-:W-:Y:S01]  /*6e20*/  ISETP.GT.AND P0, PT, R3, 0x8, P3 ;  /* 0x000000080300780c */ /* 0x000fe20001f04270 */
[-C--:B------:R-:W-:Y:S01]  /*6e30*/  FMUL R47, R47, R88.reuse ;  /* 0x000000582f2f7220 */ /* 0x080fe20000400000 */
[----:B------:R-:W-:Y:S01]  /*6e40*/  F2FP.TF32.F32.PACK_B R5, R5 ;  /* 0x00000005ff05723e */ /* 0x000fe200024050ff */
[-C--:B------:R-:W-:Y:S01]  /*6e50*/  FMUL R49, R49, R88.reuse ;  /* 0x0000005831317220 */ /* 0x080fe20000400000 */
[----:B------:R-:W-:Y:S01]  /*6e60*/  ISETP.GT.AND P3, PT, R4, 0x30, PT ;  /* 0x000000300400780c */ /* 0x000fe20003f64270 */
[-C--:B------:R-:W-:Y:S01]  /*6e70*/  FMUL R51, R51, R88.reuse ;  /* 0x0000005833337220 */ /* 0x080fe20000400000 */
[----:B------:R-:W-:Y:S01]  /*6e80*/  F2FP.TF32.F32.PACK_B R85, R85 ;  /* 0x00000055ff55723e */ /* 0x000fe200024050ff */
[-C--:B------:R-:W-:Y:S01]  /*6e90*/  FMUL R53, R53, R88.reuse ;  /* 0x0000005835357220 */ /* 0x080fe20000400000 */
[----:B------:R-:W-:Y:S01]  /*6ea0*/  F2FP.TF32.F32.PACK_B R87, R87 ;  /* 0x00000057ff57723e */ /* 0x000fe200024050ff */
[----:B------:R-:W-:Y:S01]  /*6eb0*/  FMUL R55, R55, R88 ;  /* 0x0000005837377220 */ /* 0x000fe20000400000 */
[----:B------:R-:W-:-:S02]  /*6ec0*/  F2FP.TF32.F32.PACK_B R25, R25 ;  /* 0x00000019ff19723e */ /* 0x000fc400024050ff */
[----:B------:R-:W-:Y:S01]  /*6ed0*/  F2FP.TF32.F32.PACK_B R27, R27 ;  /* 0x0000001bff1b723e */ /* 0x000fe200024050ff */
[----:B------:R0:W-:Y:S01]  /*6ee0*/  @P0 STG.E desc[UR44][R10.64+0x40], R13 ;  /* 0x0000400d0a000986 */ /* 0x0001e2000c10192c */
[----:B------:R-:W-:Y:S02]  /*6ef0*/  ISETP.GT.AND P0, PT, R3, 0x8, P2 ;  /* 0x000000080300780c */ /* 0x000fe40001704270 */
[----:B------:R-:W-:Y:S02]  /*6f00*/  ISETP.GT.AND P2, PT, R4, 0x18, PT ;  /* 0x000000180400780c */ /* 0x000fe40003f44270 */
[----:B------:R-:W-:Y:S02]  /*6f10*/  F2FP.TF32.F32.PACK_B R29, R29 ;  /* 0x0000001dff1d723e */ /* 0x000fe400024050ff */
[----:B------:R-:W-:Y:S02]  /*6f20*/  F2FP.TF32.F32.PACK_B R31, R31 ;  /* 0x0000001fff1f723e */ /* 0x000fe400024050ff */
[----:B------:R-:W-:-:S02]  /*6f30*/  F2FP.TF32.F32.PACK_B R33, R33 ;  /* 0x00000021ff21723e */ /* 0x000fc400024050ff */
[----:B------:R-:W-:Y:S01]  /*6f40*/  F2FP.TF32.F32.PACK_B R35, R35 ;  /* 0x00000023ff23723e */ /* 0x000fe200024050ff */
[----:B0-----:R-:W-:Y:S01]  /*6f50*/  FMUL R13, R70, R88 ;  /* 0x00000058460d7220 */ /* 0x001fe20000400000 */
[----:B------:R-:W-:Y:S01]  /*6f60*/  F2FP.TF32.F32.PACK_B R37, R37 ;  /* 0x00000025ff25723e */ /* 0x000fe200024050ff */
[----:B------:R-:W-:Y:S01]  /*6f70*/  @P0 STG.E desc[UR44][R10.64+0x44], R67 ;  /* 0x000044430a000986 */ /* 0x000fe2000c10192c */
[----:B------:R-:W-:Y:S02]  /*6f80*/  ISETP.GT.AND P0, PT, R3, RZ, P2 ;  /* 0x000000ff0300720c */ /* 0x000fe40001704270 */
[----:B------:R-:W-:Y:S02]  /*6f90*/  F2FP.TF32.F32.PACK_B R13, R13 ;  /* 0x0000000dff0d723e */ /* 0x000fe400024050ff */
[----:B------:R-:W-:Y:S02]  /*6fa0*/  F2FP.TF32.F32.PACK_B R39, R39 ;  /* 0x00000027ff27723e */ /* 0x000fe400024050ff */
[----:B------:R-:W-:-:S02]  /*6fb0*/  F2FP.TF32.F32.PACK_B R41, R41 ;  /* 0x00000029ff29723e */ /* 0x000fc400024050ff */
[----:B------:R-:W-:Y:S02]  /*6fc0*/  F2FP.TF32.F32.PACK_B R43, R43 ;  /* 0x0000002bff2b723e */ /* 0x000fe400024050ff */
[----:B------:R-:W-:Y:S02]  /*6fd0*/  F2FP.TF32.F32.PACK_B R45, R45 ;  /* 0x0000002dff2d723e */ /* 0x000fe400024050ff */
[----:B------:R-:W-:Y:S01]  /*6fe0*/  F2FP.TF32.F32.PACK_B R47, R47 ;  /* 0x0000002fff2f723e */ /* 0x000fe200024050ff */
[----:B------:R0:W-:Y:S01]  /*6ff0*/  @P0 STG.E desc[UR44][R8.64+0x60], R5 ;  /* 0x0000600508000986 */ /* 0x0001e2000c10192c */
[----:B------:R-:W-:Y:S02]  /*7000*/  ISETP.GT.AND P0, PT, R3, RZ, P1 ;  /* 0x000000ff0300720c */ /* 0x000fe40000f04270 */
[----:B------:R-:W-:Y:S02]  /*7010*/  F2FP.TF32.F32.PACK_B R49, R49 ;  /* 0x00000031ff31723e */ /* 0x000fe400024050ff */
[----:B------:R-:W-:-:S02]  /*7020*/  F2FP.TF32.F32.PACK_B R51, R51 ;  /* 0x00000033ff33723e */ /* 0x000fc400024050ff */
[----:B------:R-:W-:Y:S02]  /*7030*/  F2FP.TF32.F32.PACK_B R53, R53 ;  /* 0x00000035ff35723e */ /* 0x000fe400024050ff */
[----:B------:R-:W-:Y:S01]  /*7040*/  F2FP.TF32.F32.PACK_B R55, R55 ;  /* 0x00000037ff37723e */ /* 0x000fe200024050ff */
[----:B0-----:R-:W-:-:S04]  /*7050*/  FMUL R5, R72, R88 ;  /* 0x0000005848057220 */ /* 0x001fc80000400000 */
[----:B------:R-:W-:Y:S01]  /*7060*/  @P0 STG.E desc[UR44][R8.64+0x64], R69 ;  /* 0x0000644508000986 */ /* 0x000fe2000c10192c */
[----:B------:R-:W-:Y:S02]  /*7070*/  ISETP.GT.AND P0, PT, R3, 0x8, P2 ;  /* 0x000000080300780c */ /* 0x000fe40001704270 */
[----:B------:R-:W-:Y:S02]  /*7080*/  ISETP.GT.AND P2, PT, R4, 0x20, PT ;  /* 0x000000200400780c */ /* 0x000fe40003f44270 */
[----:B------:R-:W-:-:S09]  /*7090*/  F2FP.TF32.F32.PACK_B R5, R5 ;  /* 0x00000005ff05723e */ /* 0x000fd200024050ff */
[----:B------:R0:W-:Y:S01]  /*70a0*/  @P0 STG.E desc[UR44][R10.64+0x60], R13 ;  /* 0x0000600d0a000986 */ /* 0x0001e2000c10192c */
[----:B------:R-:W-:Y:S02]  /*70b0*/  ISETP.GT.AND P0, PT, R3, 0x8, P1 ;  /* 0x000000080300780c */ /* 0x000fe40000f04270 */
[----:B------:R-:W-:Y:S01]  /*70c0*/  ISETP.GT.AND P1, PT, R4, 0x21, PT ;  /* 0x000000210400780c */ /* 0x000fe20003f24270 */
[----:B0-----:R-:W-:-:S10]  /*70d0*/  FMUL R13, R74, R88 ;  /* 0x000000584a0d7220 */ /* 0x001fd40000400000 */
[----:B------:R-:W-:Y:S01]  /*70e0*/  @P0 STG.E desc[UR44][R10.64+0x64], R71 ;  /* 0x000064470a000986 */ /* 0x000fe2000c10192c */
[----:B------:R-:W-:Y:S02]  /*70f0*/  ISETP.GT.AND P0, PT, R3, RZ, P2 ;  /* 0x000000ff0300720c */ /* 0x000fe40001704270 */
[----:B------:R-:W-:-:S11]  /*7100*/  F2FP.TF32.F32.PACK_B R13, R13 ;  /* 0x0000000dff0d723e */ /* 0x000fd600024050ff */
[----:B------:R0:W-:Y:S01]  /*7110*/  @P0 STG.E desc[UR44][R8.64+0x80], R5 ;  /* 0x0000800508000986 */ /* 0x0001e2000c10192c */
[----:B------:R-:W-:Y:S01]  /*7120*/  ISETP.GT.AND P0, PT, R3, RZ, P1 ;  /* 0x000000ff0300720c */ /* 0x000fe20000f04270 */
[----:B0-----:R-:W-:-:S12]  /*7130*/  FMUL R5, R76, R88 ;  /* 0x000000584c057220 */ /* 0x001fd80000400000 */
[----:B------:R-:W-:Y:S01]  /*7140*/  @P0 STG.E desc[UR44][R8.64+0x84], R73 ;  /* 0x0000844908000986 */ /* 0x000fe2000c10192c */
[----:B------:R-:W-:Y:S02]  /*7150*/  ISETP.GT.AND P0, PT, R3, 0x8, P2 ;  /* 0x000000080300780c */ /* 0x000fe40001704270 */
[----:B------:R-:W-:Y:S02]  /*7160*/  F2FP.TF32.F32.PACK_B R5, R5 ;  /* 0x00000005ff05723e */ /* 0x000fe400024050ff */
[----:B------:R-:W-:-:S09]  /*7170*/  ISETP.GT.AND P2, PT, R4, 0x38, PT ;  /* 0x000000380400780c */ /* 0x000fd20003f44270 */
[----:B------:R0:W-:Y:S01]  /*7180*/  @P0 STG.E desc[UR44][R10.64+0x80], R13 ;  /* 0x0000800d0a000986 */ /* 0x0001e2000c10192c */
[----:B------:R-:W-:Y:S01]  /*7190*/  ISETP.GT.AND P0, PT, R3, 0x8, P1 ;  /* 0x000000080300780c */ /* 0x000fe20000f04270 */
[----:B0-----:R-:W-:-:S12]  /*71a0*/  FMUL R13, R78, R88 ;  /* 0x000000584e0d7220 */ /* 0x001fd80000400000 */
        /* <DEDUP_REMOVED lines=8> */
[----:B------:R-:W-:-:S11]  /*7230*/  F2FP.TF32.F32.PACK_B R5, R5 ;  /* 0x00000005ff05723e */ /* 0x000fd600024050ff */
[----:B------:R0:W-:Y:S01]  /*7240*/  @P0 STG.E desc[UR44][R10.64+0xa0], R13 ;  /* 0x0000a00d0a000986 */ /* 0x0001e2000c10192c */
[C---:B------:R-:W-:Y:S02]  /*7250*/  ISETP.GT.AND P0, PT, R3.reuse, 0x8, P4 ;  /* 0x000000080300780c */ /* 0x040fe40002704270 */
[----:B------:R-:W-:Y:S01]  /*7260*/  ISETP.GT.AND P4, PT, R3, 0x8, P2 ;  /* 0x000000080300780c */ /* 0x000fe20001784270 */
[----:B0-----:R-:W-:-:S10]  /*7270*/  FMUL R13, R82, R88 ;  /* 0x00000058520d7220 */ /* 0x001fd40000400000 */
[----:B------:R-:W-:Y:S01]  /*7280*/  @P0 STG.E desc[UR44][R10.64+0xa4], R79 ;  /* 0x0000a44f0a000986 */ /* 0x000fe2000c10192c */
[----:B------:R-:W-:Y:S02]  /*7290*/  ISETP.GT.AND P0, PT, R3, RZ, P3 ;  /* 0x000000ff0300720c */ /* 0x000fe40001f04270 */
[----:B------:R-:W-:-:S11]  /*72a0*/  F2FP.TF32.F32.PACK_B R13, R13 ;  /* 0x0000000dff0d723e */ /* 0x000fd600024050ff */
[----:B------:R0:W-:Y:S01]  /*72b0*/  @P0 STG.E desc[UR44][R8.64+0xc0], R5 ;  /* 0x0000c00508000986 */ /* 0x0001e2000c10192c */
[----:B------:R-:W-:-:S04]  /*72c0*/  ISETP.GT.AND P0, PT, R4, 0x31, PT ;  /* 0x000000310400780c */ /* 0x000fc80003f04270 */
[----:B------:R-:W-:Y:S01]  /*72d0*/  ISETP.GT.AND P1, PT, R3, RZ, P0 ;  /* 0x000000ff0300720c */ /* 0x000fe20000724270 */
[----:B0-----:R-:W-:-:S05]  /*72e0*/  FMUL R5, R84, R88 ;  /* 0x0000005854057220 */ /* 0x001fca0000400000 */
[----:B------:R-:W-:-:S07]  /*72f0*/  F2FP.TF32.F32.PACK_B R5, R5 ;  /* 0x00000005ff05723e */ /* 0x000fce00024050ff */
[----:B------:R-:W-:Y:S01]  /*7300*/  @P1 STG.E desc[UR44][R8.64+0xc4], R81 ;  /* 0x0000c45108001986 */ /* 0x000fe2000c10192c */
[----:B------:R-:W-:-:S13]  /*7310*/  ISETP.GT.AND P1, PT, R3, 0x8, P3 ;  /* 0x000000080300780c */ /* 0x000fda0001f24270 */
[----:B------:R0:W-:Y:S01]  /*7320*/  @P1 STG.E desc[UR44][R10.64+0xc0], R13 ;  /* 0x0000c00d0a001986 */ /* 0x0001e2000c10192c */
[----:B------:R-:W-:-:S13]  /*7330*/  ISETP.GT.AND P1, PT, R3, 0x8, P0 ;  /* 0x000000080300780c */ /* 0x000fda0000724270 */
[----:B------:R-:W-:Y:S01]  /*7340*/  @P1 STG.E desc[UR44][R10.64+0xc4], R83 ;  /* 0x0000c4530a001986 */ /* 0x000fe2000c10192c */
[----:B------:R-:W-:-:S05]  /*7350*/  IADD3 R14, P1, R101, R10, RZ ;  /* 0x0000000a650e7210 */ /* 0x000fca0007f3e0ff */
[----:B------:R-:W-:Y:S01]  /*7360*/  IMAD.X R15, R19, 0x1, R11, P1 ;  /* 0x00000001130f7824 */ /* 0x000fe200008e060b */
[----:B------:R-:W-:-:S13]  /*7370*/  ISETP.GT.AND P1, PT, R3, RZ, P2 ;  /* 0x000000ff0300720c */ /* 0x000fda0001724270 */
[----:B------:R1:W-:Y:S01]  /*7380*/  @P1 STG.E desc[UR44][R8.64+0xe0], R5 ;  /* 0x0000e00508001986 */ /* 0x0003e2000c10192c */
[----:B------:R-:W-:-:S05]  /*7390*/  IADD3 R20, P1, R101, R10, RZ ;  /* 0x0000000a65147210 */ /* 0x000fca0007f3e0ff */
[----:B------:R-:W-:Y:S01]  /*73a0*/  IMAD.X R21, R19, 0x1, R11, P1 ;  /* 0x0000000113157824 */ /* 0x000fe200008e060b */
[----:B------:R-:W-:-:S05]  /*73b0*/  IADD3 R12, P1, R101, R8, RZ ;  /* 0x00000008650c7210 */ /* 0x000fca0007f3e0ff */
[----:B0-----:R-:W-:Y:S01]  /*73c0*/  IMAD.X R13, R19, 0x1, R9, P1 ;  /* 0x00000001130d7824 */ /* 0x001fe200008e0609 */
[----:B------:R-:W-:Y:S01]  /*73d0*/  ISETP.GT.AND P1, PT, R4, 0x39, PT ;  /* 0x000000390400780c */ /* 0x000fe20003f24270 */
[-C--:B-1----:R-:W-:Y:S01]  /*73e0*/  FMUL R5, R86, R88.reuse ;  /* 0x0000005856057220 */ /* 0x082fe20000400000 */
[----:B------:R-:W-:Y:S02]  /*73f0*/  FMUL R19, R24, R88 ;  /* 0x0000005818137220 */ /* 0x000fe40000400000 */
[----:B------:R-:W-:Y:S02]  /*7400*/  ISETP.GT.AND P5, PT, R3, RZ, P1 ;  /* 0x000000ff0300720c */ /* 0x000fe40000fa4270 */
[----:B------:R-:W-:Y:S02]  /*7410*/  F2FP.TF32.F32.PACK_B R5, R5 ;  /* 0x00000005ff05723e */ /* 0x000fe400024050ff */
[----:B------:R-:W-:-:S09]  /*7420*/  F2FP.TF32.F32.PACK_B R19, R19 ;  /* 0x00000013ff13723e */ /* 0x000fd200024050ff */
[----:B------:R-:W-:Y:S01]  /*7430*/  @P5 STG.E desc[UR44][R8.64+0xe4], R85 ;  /* 0x0000e45508005986 */ /* 0x000fe2000c10192c */
[----:B------:R-:W-:-:S03]  /*7440*/  ISETP.GT.AND P5, PT, R4, 0x1, PT ;  /* 0x000000010400780c */ /* 0x000fc60003fa4270 */
[----:B------:R0:W-:Y:S01]  /*7450*/  @P4 STG.E desc[UR44][R10.64+0xe0], R5 ;  /* 0x0000e0050a004986 */ /* 0x0001e2000c10192c */
[C---:B------:R-:W-:Y:S02]  /*7460*/  ISETP.GT.AND P4, PT, R3.reuse, 0x8, P1 ;  /* 0x000000080300780c */ /* 0x040fe40000f84270 */
[----:B------:R-:W-:Y:S01]  /*7470*/  ISETP.GT.AND P5, PT, R3, 0x80, P5 ;  /* 0x000000800300780c */ /* 0x000fe20002fa4270 */
[----:B0-----:R-:W-:-:S10]  /*7480*/  FMUL R5, R26, R88 ;  /* 0x000000581a057220 */ /* 0x001fd40000400000 */
[----:B------:R0:W-:Y:S01]  /*7490*/  @P4 STG.E desc[UR44][R10.64+0xe4], R87 ;  /* 0x0000e4570a004986 */ /* 0x0001e2000c10192c */
[C---:B------:R-:W-:Y:S01]  /*74a0*/  ISETP.GT.AND P4, PT, R3.reuse, 0x80, P6 ;  /* 0x000000800300780c */ /* 0x040fe20003784270 */
[----:B------:R-:W-:Y:S01]  /*74b0*/  @P5 IMAD.MOV.U32 R8, RZ, RZ, R12 ;  /* 0x000000ffff085224 */ /* 0x000fe200078e000c */
[----:B------:R-:W-:Y:S01]  /*74c0*/  ISETP.GT.AND P6, PT, R3, 0x88, P6 ;  /* 0x000000880300780c */ /* 0x000fe200037c4270 */
[----:B------:R-:W-:Y:S01]  /*74d0*/  @P5 IMAD.MOV.U32 R9, RZ, RZ, R13 ;  /* 0x000000ffff095224 */ /* 0x000fe200078e000d */
[----:B------:R-:W-:Y:S01]  /*74e0*/  F2FP.TF32.F32.PACK_B R5, R5 ;  /* 0x00000005ff05723e */ /* 0x000fe200024050ff */
[----:B0-----:R-:W-:-:S08]  /*74f0*/  FMUL R11, R28, R88 ;  /* 0x000000581c0b7220 */ /* 0x001fd00000400000 */
[----:B------:R0:W-:Y:S01]  /*7500*/  @P4 STG.E desc[UR44][R12.64], R19 ;  /* 0x000000130c004986 */ /* 0x0001e2000c10192c */
[----:B------:R-:W-:Y:S02]  /*7510*/  ISETP.NE.AND P4, PT, R56, RZ, PT ;  /* 0x000000ff3800720c */ /* 0x000fe40003f85270 */
[----:B------:R-:W-:Y:S01]  /*7520*/  F2FP.TF32.F32.PACK_B R11, R11 ;  /* 0x0000000bff0b723e */ /* 0x000fe200024050ff */
[----:B------:R-:W-:Y:S01]  /*7530*/  @P5 STG.E desc[UR44][R8.64+0x4], R25 ;  /* 0x0000041908005986 */ /* 0x000fe2000c10192c */
[----:B------:R-:W-:-:S03]  /*7540*/  ISETP.NE.AND P5, PT, R57, RZ, PT ;  /* 0x000000ff3900720c */ /* 0x000fc60003fa5270 */
[----:B------:R1:W-:Y:S01]  /*7550*/  @P6 STG.E desc[UR44][R14.64], R5 ;  /* 0x000000050e006986 */ /* 0x0003e2000c10192c */
[----:B------:R-:W-:Y:S01]  /*7560*/  ISETP.GT.AND P6, PT, R4, 0x1, PT ;  /* 0x000000010400780c */ /* 0x000fe20003fc4270 */
[----:B0-----:R-:W-:-:S03]  /*7570*/  FMUL R19, R52, R88 ;  /* 0x0000005834137220 */ /* 0x001fc60000400000 */
[----:B------:R-:W-:Y:S02]  /*7580*/  ISETP.GT.AND P6, PT, R3, 0x88, P6 ;  /* 0x000000880300780c */ /* 0x000fe400037c4270 */
[----:B------:R-:W-:Y:S01]  /*7590*/  F2FP.TF32.F32.PACK_B R19, R19 ;  /* 0x00000013ff13723e */ /* 0x000fe200024050ff */
[-C--:B-1----:R-:W-:Y:S01]  /*75a0*/  FMUL R5, R30, R88.reuse ;  /* 0x000000581e057220 */ /* 0x082fe20000400000 */
[----:B------:R-:W-:-:S04]  /*75b0*/  FMUL R15, R50, R88 ;  /* 0x00000058320f7220 */ /* 0x000fc80000400000 */
[----:B------:R-:W-:-:S05]  /*75c0*/  F2FP.TF32.F32.PACK_B R5, R5 ;  /* 0x00000005ff05723e */ /* 0x000fca00024050ff */
[----:B------:R-:W-:Y:S01]  /*75d0*/  @P6 STG.E desc[UR44][R20.64+0x4], R27 ;  /* 0x0000041b14006986 */ /* 0x000fe2000c10192c */
[----:B------:R-:W-:Y:S02]  /*75e0*/  ISETP.GT.AND P6, PT, R4, 0x8, PT ;  /* 0x000000080400780c */ /* 0x000fe40003fc4270 */
[----:B------:R-:W-:Y:S02]  /*75f0*/  F2FP.TF32.F32.PACK_B R15, R15 ;  /* 0x0000000fff0f723e */ /* 0x000fe400024050ff */
[----:B------:R-:W-:-:S13]  /*7600*/  ISETP.GT.AND P6, PT, R3, 0x80, P6 ;  /* 0x000000800300780c */ /* 0x000fda00037c4270 */
[----:B------:R-:W-:Y:S02]  /*7610*/  @P6 IMAD.MOV.U32 R8, RZ, RZ, R12 ;  /* 0x000000ffff086224 */ /* 0x000fe400078e000c */
[----:B------:R-:W-:-:S05]  /*7620*/  @P6 IMAD.MOV.U32 R9, RZ, RZ, R13 ;  /* 0x000000ffff096224 */ /* 0x000fca00078e000d */
[----:B------:R0:W-:Y:S01]  /*7630*/  @P6 STG.E desc[UR44][R8.64+0x20], R11 ;  /* 0x0000200b08006986 */ /* 0x0001e2000c10192c */
[----:B------:R-:W-:-:S04]  /*7640*/  ISETP.GT.AND P6, PT, R4, 0x9, PT ;  /* 0x000000090400780c */ /* 0x000fc80003fc4270 */
[----:B------:R-:W-:Y:S01]  /*7650*/  ISETP.GT.AND P6, PT, R3, 0x80, P6 ;  /* 0x000000800300780c */ /* 0x000fe200037c4270 */
[----:B0-----:R-:W-:-:S05]  /*7660*/  FMUL R11, R32, R88 ;  /* 0x00000058200b7220 */ /* 0x001fca0000400000 */
[----:B------:R-:W-:-:S07]  /*7670*/  F2FP.TF32.F32.PACK_B R11, R11 ;  /* 0x0000000bff0b723e */ /* 0x000fce00024050ff */
[----:B------:R-:W-:Y:S02]  /*7680*/  @P6 IMAD.MOV.U32 R8, RZ, RZ, R12 ;  /* 0x000000ffff086224 */ /* 0x000fe400078e000c */
[----:B------:R-:W-:-:S05]  /*7690*/  @P6 IMAD.MOV.U32 R9, RZ, RZ, R13 ;  /* 0x000000ffff096224 */ /* 0x000fca00078e000d */
[----:B------:R-:W-:Y:S01]  /*76a0*/  @P6 STG.E desc[UR44][R8.64+0x24], R29 ;  /* 0x0000241d08006986 */ /* 0x000fe2000c10192c */
[----:B------:R-:W-:-:S04]  /*76b0*/  ISETP.GT.AND P6, PT, R4, 0x8, PT ;  /* 0x000000080400780c */ /* 0x000fc80003fc4270 */
[----:B------:R-:W-:-:S13]  /*76c0*/  ISETP.GT.AND P6, PT, R3, 0x88, P6 ;  /* 0x000000880300780c */ /* 0x000fda00037c4270 */
[----:B------:R0:W-:Y:S01]  /*76d0*/  @P6 STG.E desc[UR44][R6.64+0x20], R5 ;  /* 0x0000200506006986 */ /* 0x0001e2000c10192c */
[----:B------:R-:W-:-:S04]  /*76e0*/  ISETP.GT.AND P6, PT, R4, 0x9, PT ;  /* 0x000000090400780c */ /* 0x000fc80003fc4270 */
[----:B------:R-:W-:Y:S01]  /*76f0*/  ISETP.GT.AND P6, PT, R3, 0x88, P6 ;  /* 0x000000880300780c */ /* 0x000fe200037c4270 */
[----:B0-----:R-:W-:-:S05]  /*7700*/  FMUL R5, R34, R88 ;  /* 0x0000005822057220 */ /* 0x001fca0000400000 */
[----:B------:R-:W-:-:S07]  /*7710*/  F2FP.TF32.F32.PACK_B R5, R5 ;  /* 0x00000005ff05723e */ /* 0x000fce00024050ff */
[----:B------:R-:W-:Y:S01]  /*7720*/  @P6 STG.E desc[UR44][R6.64+0x24], R31 ;  /* 0x0000241f06006986 */ /* 0x000fe2000c10192c */
[----:B------:R-:W-:-:S04]  /*7730*/  ISETP.GT.AND P6, PT, R4, 0x10, PT ;  /* 0x000000100400780c */ /* 0x000fc80003fc4270 */
        /* <DEDUP_REMOVED lines=50> */
[----:B------:R0:W-:Y:S01]  /*7a60*/  @P6 STG.E desc[UR44][R8.64+0x84], R41 ;  /* 0x0000842908006986 */ /* 0x0001e2000c10192c */
[----:B------:R-:W-:-:S04]  /*7a70*/  ISETP.GT.AND P6, PT, R4, 0x20, PT ;  /* 0x000000200400780c */ /* 0x000fc80003fc4270 */
[----:B------:R-:W-:Y:S01]  /*7a80*/  ISETP.GT.AND P6, PT, R3, 0x88, P6 ;  /* 0x000000880300780c */ /* 0x000fe200037c4270 */
[----:B0-----:R-:W-:-:S05]  /*7a90*/  FMUL R9, R44, R88 ;  /* 0x000000582c097220 */ /* 0x001fca0000400000 */
[----:B------:R-:W-:-:S07]  /*7aa0*/  F2FP.TF32.F32.PACK_B R9, R9 ;  /* 0x00000009ff09723e */ /* 0x000fce00024050ff */
[----:B------:R0:W-:Y:S01]  /*7ab0*/  @P6 STG.E desc[UR44][R6.64+0x80], R5 ;  /* 0x0000800506006986 */ /* 0x0001e2000c10192c */
[----:B------:R-:W-:-:S04]  /*7ac0*/  ISETP.GT.AND P6, PT, R4, 0x21, PT ;  /* 0x000000210400780c */ /* 0x000fc80003fc4270 */
[----:B------:R-:W-:-:S13]  /*7ad0*/  ISETP.GT.AND P6, PT, R3, 0x88, P6 ;  /* 0x000000880300780c */ /* 0x000fda00037c4270 */
[----:B------:R-:W-:Y:S02]  /*7ae0*/  @P6 IMAD.MOV.U32 R4, RZ, RZ, R6 ;  /* 0x000000ffff046224 */ /* 0x000fe400078e0006 */
[----:B0-----:R-:W-:-:S05]  /*7af0*/  @P6 IMAD.MOV.U32 R5, RZ, RZ, R7 ;  /* 0x000000ffff056224 */ /* 0x001fca00078e0007 */
[----:B------:R0:W-:Y:S01]  /*7b00*/  @P6 STG.E desc[UR44][R4.64+0x84], R43 ;  /* 0x0000842b04006986 */ /* 0x0001e2000c10192c */
[C---:B------:R-:W-:Y:S02]  /*7b10*/  ISETP.GT.AND P6, PT, R3.reuse, 0x80, P5 ;  /* 0x000000800300780c */ /* 0x040fe40002fc4270 */
[----:B------:R-:W-:-:S11]  /*7b20*/  ISETP.GT.AND P5, PT, R3, 0x88, P5 ;  /* 0x000000880300780c */ /* 0x000fd60002fa4270 */
[----:B0-----:R-:W-:Y:S02]  /*7b30*/  @P6 IMAD.MOV.U32 R4, RZ, RZ, R12 ;  /* 0x000000ffff046224 */ /* 0x001fe400078e000c */
[----:B------:R-:W-:-:S05]  /*7b40*/  @P6 IMAD.MOV.U32 R5, RZ, RZ, R13 ;  /* 0x000000ffff056224 */ /* 0x000fca00078e000d */
[----:B------:R0:W-:Y:S01]  /*7b50*/  @P6 STG.E desc[UR44][R4.64+0xa0], R9 ;  /* 0x0000a00904006986 */ /* 0x0001e2000c10192c */
[C---:B------:R-:W-:Y:S02]  /*7b60*/  ISETP.GT.AND P6, PT, R3.reuse, 0x80, P4 ;  /* 0x000000800300780c */ /* 0x040fe400027c4270 */
[----:B------:R-:W-:Y:S01]  /*7b70*/  ISETP.GT.AND P4, PT, R3, 0x88, P4 ;  /* 0x000000880300780c */ /* 0x000fe20002784270 */
[----:B0-----:R-:W-:-:S10]  /*7b80*/  FMUL R9, R48, R88 ;  /* 0x0000005830097220 */ /* 0x001fd40000400000 */
[----:B------:R-:W-:Y:S02]  /*7b90*/  @P6 IMAD.MOV.U32 R4, RZ, RZ, R12 ;  /* 0x000000ffff046224 */ /* 0x000fe400078e000c */
[----:B------:R-:W-:Y:S01]  /*7ba0*/  @P6 IMAD.MOV.U32 R5, RZ, RZ, R13 ;  /* 0x000000ffff056224 */ /* 0x000fe200078e000d */
[----:B------:R-:W-:-:S04]  /*7bb0*/  F2FP.TF32.F32.PACK_B R9, R9 ;  /* 0x00000009ff09723e */ /* 0x000fc800024050ff */
[----:B------:R0:W-:Y:S02]  /*7bc0*/  @P6 STG.E desc[UR44][R4.64+0xa4], R45 ;  /* 0x0000a42d04006986 */ /* 0x0001e4000c10192c */
[----:B0-----:R-:W-:Y:S02]  /*7bd0*/  @P5 IMAD.MOV.U32 R4, RZ, RZ, R6 ;  /* 0x000000ffff045224 */ /* 0x001fe400078e0006 */
[----:B------:R-:W-:-:S05]  /*7be0*/  @P5 IMAD.MOV.U32 R5, RZ, RZ, R7 ;  /* 0x000000ffff055224 */ /* 0x000fca00078e0007 */
[----:B------:R0:W-:Y:S01]  /*7bf0*/  @P5 STG.E desc[UR44][R4.64+0xa0], R11 ;  /* 0x0000a00b04005986 */ /* 0x0001e2000c10192c */
[C---:B------:R-:W-:Y:S02]  /*7c00*/  ISETP.GT.AND P5, PT, R3.reuse, 0x80, P3 ;  /* 0x000000800300780c */ /* 0x040fe40001fa4270 */
[----:B------:R-:W-:Y:S01]  /*7c10*/  ISETP.GT.AND P3, PT, R3, 0x88, P3 ;  /* 0x000000880300780c */ /* 0x000fe20001f64270 */
[----:B0-----:R-:W-:Y:S02]  /*7c20*/  @P4 IMAD.MOV.U32 R4, RZ, RZ, R6 ;  /* 0x000000ffff044224 */ /* 0x001fe400078e0006 */
[----:B------:R-:W-:Y:S01]  /*7c30*/  FMUL R11, R54, R88 ;  /* 0x00000058360b7220 */ /* 0x000fe20000400000 */
[----:B------:R-:W-:-:S04]  /*7c40*/  @P4 IMAD.MOV.U32 R5, RZ, RZ, R7 ;  /* 0x000000ffff054224 */ /* 0x000fc800078e0007 */
[----:B------:R-:W-:Y:S01]  /*7c50*/  F2FP.TF32.F32.PACK_B R11, R11 ;  /* 0x0000000bff0b723e */ /* 0x000fe200024050ff */
[----:B------:R0:W-:Y:S01]  /*7c60*/  @P4 STG.E desc[UR44][R4.64+0xa4], R47 ;  /* 0x0000a42f04004986 */ /* 0x0001e2000c10192c */
[C---:B------:R-:W-:Y:S02]  /*7c70*/  ISETP.GT.AND P4, PT, R3.reuse, 0x80, P0 ;  /* 0x000000800300780c */ /* 0x040fe40000784270 */
[----:B------:R-:W-:Y:S01]  /*7c80*/  ISETP.GT.AND P0, PT, R3, 0x88, P0 ;  /* 0x000000880300780c */ /* 0x000fe20000704270 */
[----:B0-----:R-:W-:Y:S02]  /*7c90*/  @P5 IMAD.MOV.U32 R4, RZ, RZ, R12 ;  /* 0x000000ffff045224 */ /* 0x001fe400078e000c */
[----:B------:R-:W-:-:S05]  /*7ca0*/  @P5 IMAD.MOV.U32 R5, RZ, RZ, R13 ;  /* 0x000000ffff055224 */ /* 0x000fca00078e000d */
        /* <DEDUP_REMOVED lines=10> */
[----:B------:R0:W-:Y:S02]  /*7d50*/  @P3 STG.E desc[UR44][R4.64+0xc0], R15 ;  /* 0x0000c00f04003986 */ /* 0x0001e4000c10192c */
[----:B0-----:R-:W-:Y:S02]  /*7d60*/  @P0 IMAD.MOV.U32 R4, RZ, RZ, R6 ;  /* 0x000000ffff040224 */ /* 0x001fe400078e0006 */
[----:B------:R-:W-:-:S05]  /*7d70*/  @P0 IMAD.MOV.U32 R5, RZ, RZ, R7 ;  /* 0x000000ffff050224 */ /* 0x000fca00078e0007 */
[----:B------:R0:W-:Y:S02]  /*7d80*/  @P0 STG.E desc[UR44][R4.64+0xc4], R51 ;  /* 0x0000c43304000986 */ /* 0x0001e4000c10192c */
[----:B0-----:R-:W-:Y:S02]  /*7d90*/  @P5 IMAD.MOV.U32 R4, RZ, RZ, R12 ;  /* 0x000000ffff045224 */ /* 0x001fe400078e000c */
[----:B------:R-:W-:-:S05]  /*7da0*/  @P5 IMAD.MOV.U32 R5, RZ, RZ, R13 ;  /* 0x000000ffff055224 */ /* 0x000fca00078e000d */
[----:B------:R0:W-:Y:S04]  /*7db0*/  @P5 STG.E desc[UR44][R4.64+0xe0], R19 ;  /* 0x0000e01304005986 */ /* 0x0001e8000c10192c */
[----:B------:R1:W-:Y:S01]  /*7dc0*/  @P4 STG.E desc[UR44][R12.64+0xe4], R53 ;  /* 0x0000e4350c004986 */ /* 0x0003e2000c10192c */
[----:B0-----:R-:W-:Y:S02]  /*7dd0*/  @P2 IMAD.MOV.U32 R4, RZ, RZ, R6 ;  /* 0x000000ffff042224 */ /* 0x001fe400078e0006 */
[----:B------:R-:W-:-:S05]  /*7de0*/  @P2 IMAD.MOV.U32 R5, RZ, RZ, R7 ;  /* 0x000000ffff052224 */ /* 0x000fca00078e0007 */
[----:B------:R1:W-:Y:S04]  /*7df0*/  @P2 STG.E desc[UR44][R4.64+0xe0], R11 ;  /* 0x0000e00b04002986 */ /* 0x0003e8000c10192c */
[----:B------:R1:W-:Y:S02]  /*7e00*/  @P1 STG.E desc[UR44][R6.64+0xe4], R55 ;  /* 0x0000e43706001986 */ /* 0x0003e4000c10192c */
.L_x_152:
[----:B------:R-:W-:Y:S05]  /*7e10*/  BSYNC B0 ;  /* 0x0000000000007941 */ /* 0x000fea0003800000 */
.L_x_28:
[----:B------:R-:W-:Y:S01]  /*7e20*/  IADD3 R16, P0, R16, UR38, RZ ;  /* 0x0000002610107c10 */ /* 0x000fe2000ff1e0ff */
[----:B------:R-:W-:Y:S01]  /*7e30*/  ULDC.64 UR4, c[0x0][0x650] ;  /* 0x0001940000047ab9 */ /* 0x000fe20000000a00 */
[----:B------:R-:W-:Y:S01]  /*7e40*/  PRMT R3, RZ, 0x7610, R3 ;  /* 0x00007610ff037816 */ /* 0x000fe20000000003 */
[----:B-----5:R-:W-:Y:S01]  /*7e50*/  IMAD.MOV.U32 R101, RZ, RZ, -0x1 ;  /* 0xffffffffff657424 */ /* 0x020fe200078e00ff */
[----:B------:R-:W-:Y:S01]  /*7e60*/  IADD3.X R17, R17, UR37, RZ, P0, !PT ;  /* 0x0000002511117c10 */ /* 0x000fe200087fe4ff */
[----:B------:R-:W-:Y:S01]  /*7e70*/  IMAD.MOV.U32 R19, RZ, RZ, -0x1 ;  /* 0xffffffffff137424 */ /* 0x000fe200078e00ff */
[----:B------:R-:W-:-:S04]  /*7e80*/  ISETP.GE.U32.AND P0, PT, R16, UR4, PT ;  /* 0x0000000410007c0c */ /* 0x000fc8000bf06070 */
[----:B------:R-:W-:-:S13]  /*7e90*/  ISETP.GE.U32.AND.EX P0, PT, R17, UR5, PT, P0 ;  /* 0x0000000511007c0c */ /* 0x000fda000bf06100 */
[----:B------:R-:W-:Y:S05]  /*7ea0*/  @P0 BRA `(.L_x_153) ;  /* 0x00000004004c0947 */ /* 0x000fea0003800000 */
[----:B-1----:R-:W1:Y:S01]  /*7eb0*/  LDC.64 R10, c[0x0][0x628] ;  /* 0x00018a00ff0a7b82 */ /* 0x002e620000000a00 */
[----:B0-23--:R-:W0:Y:S01]  /*7ec0*/  S2R R12, SR_CTAID.X ;  /* 0x00000000000c7919 */ /* 0x00de220000002500 */
[----:B------:R-:W-:Y:S02]  /*7ed0*/  IMAD.MOV.U32 R8, RZ, RZ, R16 ;  /* 0x000000ffff087224 */ /* 0x000fe400078e0010 */
[----:B------:R-:W-:Y:S01]  /*7ee0*/  IMAD.MOV.U32 R9, RZ, RZ, R17 ;  /* 0x000000ffff097224 */ /* 0x000fe200078e0011 */
[----:B------:R-:W2:Y:S03]  /*7ef0*/  S2R R20, SR_CTAID.Y ;  /* 0x0000000000147919 */ /* 0x000ea60000002600 */
[----:B------:R-:W3:Y:S08]  /*7f00*/  LDC R0, c[0x0][0x630] ;  /* 0x00018c00ff007b82 */ /* 0x000ef00000000800 */
[----:B------:R-:W0:Y:S01]  /*7f10*/  LDC.64 R14, c[0x0][0x620] ;  /* 0x00018800ff0e7b82 */ /* 0x000e220000000a00 */
[----:B-1----:R-:W-:-:S04]  /*7f20*/  ISETP.NE.U32.AND P0, PT, R10, RZ, PT ;  /* 0x000000ff0a00720c */ /* 0x002fc80003f05070 */
[----:B------:R-:W-:-:S13]  /*7f30*/  ISETP.NE.AND.EX P0, PT, R11, RZ, PT, P0 ;  /* 0x000000ff0b00720c */ /* 0x000fda0003f05300 */
[----:B0-23--:R-:W-:Y:S05]  /*7f40*/  @!P0 BRA `(.L_x_154) ;  /* 0x0000000000288947 */ /* 0x00dfea0003800000 */
        /* <DEDUP_REMOVED lines=10> */
.L_x_154:
[-CC-:B------:R-:W-:Y:S01]  /*7ff0*/  SHF.R.U64 R19, R8, R0.reuse, R9.reuse ;  /* 0x0000000008137219 */ /* 0x180fe20000001209 */
[----:B------:R-:W0:Y:S01]  /*8000*/  LDC.64 R26, c[0x0][0x640] ;  /* 0x00019000ff1a7b82 */ /* 0x000e220000000a00 */
[----:B------:R-:W-:Y:S01]  /*8010*/  SHF.R.U32.HI R0, RZ, R0, R9 ;  /* 0x00000000ff007219 */ /* 0x000fe20000011609 */
[----:B------:R-:W-:Y:S01]  /*8020*/  ULDC UR4, c[0x0][0x150] ;  /* 0x0000540000047ab9 */ /* 0x000fe20000000800 */
[----:B------:R-:W-:Y:S02]  /*8030*/  IADD3 R3, P0, RZ, -R19, RZ ;  /* 0x80000013ff037210 */ /* 0x000fe40007f1e0ff */
[----:B------:R-:W-:-:S03]  /*8040*/  I2FP.F32.U32 R7, R12 ;  /* 0x0000000c00077245 */ /* 0x000fc60000201000 */
[----:B------:R-:W1:Y:S01]  /*8050*/  LDC R6, c[0x0][0x618] ;  /* 0x00018600ff067b82 */ /* 0x000e620000000800 */
[----:B------:R-:W-:Y:S02]  /*8060*/  IMAD.X R5, RZ, RZ, ~R0, P0 ;  /* 0x000000ffff057224 */ /* 0x000fe400000e0e00 */
[----:B------:R-:W-:Y:S01]  /*8070*/  FMUL R7, R7, UR4 ;  /* 0x0000000407077c20 */ /* 0x000fe20008400000 */
[----:B------:R-:W-:Y:S01]  /*8080*/  ULDC UR4, c[0x0][0x154] ;  /* 0x0000550000047ab9 */ /* 0x000fe20000000800 */
[-C--:B------:R-:W-:Y:S02]  /*8090*/  IMAD R0, R5, R14.reuse, RZ ;  /* 0x0000000e05007224 */ /* 0x080fe400078e02ff */
[C---:B------:R-:W-:Y:S01]  /*80a0*/  IMAD.WIDE.U32 R4, R3.reuse, R14, R16 ;  /* 0x0000000e03047225 */ /* 0x040fe200078e0010 */
[----:B------:R-:W2:Y:S01]  /*80b0*/  LDC R11, c[0x0][0x608] ;  /* 0x00018200ff0b7b82 */ /* 0x000ea20000000800 */
[----:B------:R-:W3:Y:S02]  /*80c0*/  F2I.U32.TRUNC.NTZ R7, R7 ;  /* 0x0000000700077305 */ /* 0x000ee4000020f000 */
[----:B------:R-:W-:-:S04]  /*80d0*/  IMAD R3, R3, R15, R0 ;  /* 0x0000000f03037224 */ /* 0x000fc800078e0200 */
[----:B------:R-:W-:Y:S01]  /*80e0*/  IMAD.IADD R3, R5, 0x1, R3 ;  /* 0x0000000105037824 */ /* 0x000fe200078e0203 */
[----:B------:R-:W5:Y:S01]  /*80f0*/  LDC R8, c[0x0][0x658] ;  /* 0x00019600ff087b82 */ /* 0x000f620000000800 */
[----:B------:R-:W-:Y:S02]  /*8100*/  I2FP.F32.U32 R5, R20 ;  /* 0x0000001400057245 */ /* 0x000fe40000201000 */
[----:B0-----:R-:W-:-:S04]  /*8110*/  ISETP.NE.U32.AND P0, PT, R26, RZ, PT ;  /* 0x000000ff1a00720c */ /* 0x001fc80003f05070 */
[----:B------:R-:W-:Y:S01]  /*8120*/  ISETP.NE.AND.EX P0, PT, R27, RZ, PT, P0 ;  /* 0x000000ff1b00720c */ /* 0x000fe20003f05300 */
[----:B------:R-:W0:Y:S01]  /*8130*/  LDC R9, c[0x0][0x144] ;  /* 0x00005100ff097b82 */ /* 0x000e220000000800 */
[-C--:B-1----:R-:W-:Y:S01]  /*8140*/  SHF.R.U64 R13, R4, R6.reuse, R3 ;  /* 0x00000006040d7219 */ /* 0x082fe20000001203 */
[----:B---3--:R-:W-:Y:S01]  /*8150*/  IMAD.MOV R7, RZ, RZ, -R7 ;  /* 0x000000ffff077224 */ /* 0x008fe200078e0a07 */
[----:B------:R-:W-:Y:S01]  /*8160*/  SHF.R.U32.HI R0, RZ, R6, R3 ;  /* 0x00000006ff007219 */ /* 0x000fe20000011603 */
[----:B------:R-:W-:-:S04]  /*8170*/  FMUL R6, R5, UR4 ;  /* 0x0000000405067c20 */ /* 0x000fc80008400000 */
[----:B------:R-:W1:Y:S01]  /*8180*/  LDC R21, c[0x0][0x148] ;  /* 0x00005200ff157b82 */ /* 0x000e620000000800 */
[----:B------:R3:W0:Y:S01]  /*8190*/  F2I.U32.TRUNC.NTZ R14, R6 ;  /* 0x00000006000e7305 */ /* 0x000622000020f000 */
[-CC-:B--2---:R-:W-:Y:S02]  /*81a0*/  SHF.R.U64 R10, R13, R11.reuse, R0.reuse ;  /* 0x0000000b0d0a7219 */ /* 0x184fe40000001200 */
[----:B------:R-:W-:-:S04]  /*81b0*/  SHF.R.U32.HI R3, RZ, R11, R0 ;  /* 0x0000000bff037219 */ /* 0x000fc80000011600 */
[----:B------:R-:W2:Y:S01]  /*81c0*/  LDC R24, c[0x0][0x648] ;  /* 0x00019200ff187b82 */ /* 0x000ea20000000800 */
[-CC-:B-----5:R-:W-:Y:S02]  /*81d0*/  SHF.R.U64 R15, R10, R8.reuse, R3.reuse ;  /* 0x000000080a0f7219 */ /* 0x1a0fe40000001203 */
[----:B------:R-:W-:-:S03]  /*81e0*/  SHF.R.U32.HI R5, RZ, R8, R3 ;  /* 0x00000008ff057219 */ /* 0x000fc60000011603 */
[----:B------:R-:W-:Y:S02]  /*81f0*/  IMAD.MOV.U32 R4, RZ, RZ, R15 ;  /* 0x000000ffff047224 */ /* 0x000fe400078e000f */
[----:B------:R-:W1:Y:S01]  /*8200*/  LDC R28, c[0x0][0x638] ;  /* 0x00018e00ff1c7b82 */ /* 0x000e620000000800 */
[----:B0-----:R-:W-:-:S07]  /*8210*/  IMAD R25, R9, R7, R12 ;  /* 0x0000000709197224 */ /* 0x001fce00078e020c */
[----:B------:R-:W0:Y:S08]  /*8220*/  LDC R29, c[0x0][0x610] ;  /* 0x00018400ff1d7b82 */ /* 0x000e300000000800 */
[----:B------:R-:W0:Y:S01]  /*8230*/  LDC R30, c[0x0][0x600] ;  /* 0x00018000ff1e7b82 */ /* 0x000e220000000800 */
[----:B---3--:R-:W-:Y:S05]  /*8240*/  @!P0 BRA `(.L_x_155) ;  /* 0x0000000000288947 */ /* 0x008fea0003800000 */
[----:B------:R-:W3:Y:S02]  /*8250*/  LDC R0, c[0x0][0x64c] ;  /* 0x00019300ff007b82 */ /* 0x000ee40000000800 */
[----:B---3--:R-:W-:-:S05]  /*8260*/  IADD3 R3, P0, R15, R0, RZ ;  /* 0x000000000f037210 */ /* 0x008fca0007f1e0ff */
        /* <DEDUP_REMOVED lines=8> */
.L_x_155:
[----:B------:R-:W-:Y:S01]  /*82f0*/  ISETP.NE.AND P0, PT, R2, 0x1, PT ;  /* 0x000000010200780c */ /* 0x000fe20003f05270 */
[----:B------:R-:W-:Y:S01]  /*8300*/  IMAD.MOV R14, RZ, RZ, -R14 ;  /* 0x000000ffff0e7224 */ /* 0x000fe200078e0a0e */
[----:B--2---:R-:W-:Y:S02]  /*8310*/  SHF.R.U64 R0, R4, R24, R5 ;  /* 0x0000001804007219 */ /* 0x004fe40000001205 */
[----:B------:R-:W-:Y:S02]  /*8320*/  LOP3.LUT R3, R10, R99, RZ, 0xc0, !PT ;  /* 0x000000630a037212 */ /* 0x000fe400078ec0ff */
[----:B------:R-:W-:Y:S01]  /*8330*/  LOP3.LUT R6, R13, R98, RZ, 0xc0, !PT ;  /* 0x000000620d067212 */ /* 0x000fe200078ec0ff */
[----:B------:R-:W-:Y:S02]  /*8340*/  IMAD.MOV R4, RZ, RZ, -R0 ;  /* 0x000000ffff047224 */ /* 0x000fe400078e0a00 */
[----:B------:R-:W-:Y:S02]  /*8350*/  IMAD R0, R94, R0, R3 ;  /* 0x000000005e007224 */ /* 0x000fe400078e0203 */
[----:B-1----:R-:W-:-:S02]  /*8360*/  IMAD R3, R4, R28, R15 ;  /* 0x0000001c04037224 */ /* 0x002fc400078e020f */
[----:B------:R-:W-:Y:S02]  /*8370*/  @P0 IMAD R25, R21, R14, R20 ;  /* 0x0000000e15190224 */ /* 0x000fe400078e0214 */
[----:B0-----:R-:W-:Y:S02]  /*8380*/  IMAD R5, R3, R30, R6 ;  /* 0x0000001e03057224 */ /* 0x001fe400078e0206 */
[----:B------:R-:W-:Y:S02]  /*8390*/  IMAD R0, R0, R29, R25 ;  /* 0x0000001d00007224 */ /* 0x000fe400078e0219 */
[----:B------:R-:W-:-:S03]  /*83a0*/  IMAD.MOV.U32 R4, RZ, RZ, 0x1 ;  /* 0x00000001ff047424 */ /* 0x000fc600078e00ff */
[----:B------:R-:W-:Y:S02]  /*83b0*/  SEL R101, R5, R0, !P0 ;  /* 0x0000000005657207 */ /* 0x000fe40004000000 */
[----:B------:R-:W-:Y:S02]  /*83c0*/  PRMT R3, R4, 0x7610, R3 ;  /* 0x0000761004037816 */ /* 0x000fe40000000003 */
[----:B------:R-:W-:-:S07]  /*83d0*/  SEL R0, R0, R5, !P0 ;  /* 0x0000000500007207 */ /* 0x000fce0004000000 */
.L_x_153:
[----:B------:R-:W-:Y:S01]  /*83e0*/  LOP3.LUT P0, RZ, R3, 0xff, RZ, 0xc0, !PT ;  /* 0x000000ff03ff7812 */ /* 0x000fe2000780c0ff */
[----:B------:R-:W-:Y:S01]  /*83f0*/  UIMAD.WIDE.U32 UR4, UR40, -0x33333333, URZ ;  /* 0xcccccccd280478a5 */ /* 0x000fe2000f8e003f */
[----:B------:R-:W-:-:S03]  /*8400*/  IMAD.MOV.U32 R111, RZ, RZ, R0 ;  /* 0x000000ffff6f7224 */ /* 0x000fc600078e0000 */
[----:B------:R-:W-:-:S04]  /*8410*/  USHF.R.U32.HI UR4, URZ, 0x2, UR5 ;  /* 0x000000023f047899 */ /* 0x000fc80008011605 */
[----:B------:R-:W-:-:S04]  /*8420*/  UIMAD UR40, UR4, -0x5, UR40 ;  /* 0xfffffffb042878a4 */ /* 0x000fc8000f8e0228 */
[----:B------:R-:W-:Y:S08]  /*8430*/  @P0 BRA `(.L_x_156) ;  /* 0xffffff8c00780947 */ /* 0x000ff0000383ffff */
[----:B------:R-:W-:Y:S05]  /*8440*/  EXIT ;  /* 0x000000000000794d */ /* 0x000fea0003800000 */
.L_x_3:
        /* <DEDUP_REMOVED lines=26> */
.L_x_158:
[--C-:B------:R-:W-:Y:S01]  /*85f0*/  SHF.R.U64 R14, R12, R20, R13.reuse ;  /* 0x000000140c0e7219 */ /* 0x100fe2000000120d */
[----:B------:R-:W0:Y:S01]  /*8600*/  LDC R24, c[0x0][0x618] ;  /* 0x00018600ff187b82 */ /* 0x000e220000000800 */
[----:B------:R-:W-:Y:S01]  /*8610*/  I2FP.F32.U32 R8, R6 ;  /* 0x0000000600087245 */ /* 0x000fe20000201000 */
[----:B------:R-:W-:Y:S01]  /*8620*/  ULDC UR4, c[0x0][0x150] ;  /* 0x0000540000047ab9 */ /* 0x000fe20000000800 */
[----:B------:R-:W-:Y:S02]  /*8630*/  SHF.R.U32.HI R7, RZ, R20, R13 ;  /* 0x00000014ff077219 */ /* 0x000fe4000001160d */
[----:B------:R-:W-:Y:S01]  /*8640*/  IADD3 R11, P0, RZ, -R14, RZ ;  /* 0x8000000eff0b7210 */ /* 0x000fe20007f1e0ff */
[----:B------:R-:W-:Y:S01]  /*8650*/  FMUL R13, R8, UR4 ;  /* 0x00000004080d7c20 */ /* 0x000fe20008400000 */
[----:B------:R-:W-:Y:S01]  /*8660*/  ULDC UR4, c[0x0][0x154] ;  /* 0x0000550000047ab9 */ /* 0x000fe20000000800 */
[----:B------:R-:W1:Y:S02]  /*8670*/  LDC.64 R26, c[0x0][0x640] ;  /* 0x00019000ff1a7b82 */ /* 0x000e640000000a00 */
[----:B------:R-:W-:-:S02]  /*8680*/  IMAD.X R7, RZ, RZ, ~R7, P0 ;  /* 0x000000ffff077224 */ /* 0x000fc400000e0e07 */
[----:B------:R-:W2:Y:S01]  /*8690*/  F2I.U32.TRUNC.NTZ R13, R13 ;  /* 0x0000000d000d7305 */ /* 0x000ea2000020f000 */
[----:B------:R-:W-:-:S03]  /*86a0*/  IMAD.WIDE.U32 R8, R11, R22, R16 ;  /* 0x000000160b087225 */ /* 0x000fc600078e0010 */
[----:B------:R-:W3:Y:S01]  /*86b0*/  LDC R15, c[0x0][0x144] ;  /* 0x00005100ff0f7b82 */ /* 0x000ee20000000800 */
[----:B------:R-:W-:-:S04]  /*86c0*/  IMAD R10, R7, R22, RZ ;  /* 0x00000016070a7224 */ /* 0x000fc800078e02ff */
[----:B------:R-:W-:Y:S02]  /*86d0*/  IMAD R7, R11, R23, R10 ;  /* 0x000000170b077224 */ /* 0x000fe400078e020a */
[----:B------:R-:W-:Y:S01]  /*86e0*/  IMAD.MOV.U32 R10, RZ, RZ, -0x1 ;  /* 0xffffffffff0a7424 */ /* 0x000fe200078e00ff */
[----:B------:R-:W4:Y:S01]  /*86f0*/  LDC R20, c[0x0][0x608] ;  /* 0x00018200ff147b82 */ /* 0x000f220000000800 */
[----:B------:R-:W-:Y:S01]  /*8700*/  IMAD.IADD R7, R9, 0x1, R7 ;  /* 0x0000000109077824 */ /* 0x000fe200078e0207 */
[----:B------:R-:W-:-:S04]  /*8710*/  I2FP.F32.U32 R9, R5 ;  /* 0x0000000500097245 */ /* 0x000fc80000201000 */
[-C--:B0-----:R-:W-:Y:S01]  /*8720*/  SHF.R.U64 R12, R8, R24.reuse, R7 ;  /* 0x00000018080c7219 */ /* 0x081fe20000001207 */
[----:B--2---:R-:W-:Y:S01]  /*8730*/  IMAD.MOV R8, RZ, RZ, -R13 ;  /* 0x000000ffff087224 */ /* 0x004fe200078e0a0d */
[----:B------:R-:W0:Y:S01]  /*8740*/  LDC R11, c[0x0][0x658] ;  /* 0x00019600ff0b7b82 */ /* 0x000e220000000800 */
[----:B-1----:R-:W-:Y:S01]  /*8750*/  ISETP.NE.U32.AND P0, PT, R26, RZ, PT ;  /* 0x000000ff1a00720c */ /* 0x002fe20003f05070 */
[----:B------:R-:W-:Y:S01]  /*8760*/  FMUL R9, R9, UR4 ;  /* 0x0000000409097c20 */ /* 0x000fe20008400000 */
[----:B------:R-:W-:Y:S02]  /*8770*/  SHF.R.U32.HI R7, RZ, R24, R7 ;  /* 0x00000018ff077219 */ /* 0x000fe40000011607 */
[----:B------:R-:W-:-:S03]  /*8780*/  ISETP.NE.AND.EX P0, PT, R27, RZ, PT, P0 ;  /* 0x000000ff1b00720c */ /* 0x000fc60003f05300 */
[----:B------:R-:W1:Y:S01]  /*8790*/  LDC R22, c[0x0][0x148] ;  /* 0x00005200ff167b82 */ /* 0x000e620000000800 */
[----:B---3--:R-:W-:Y:S02]  /*87a0*/  IMAD R23, R15, R8, R6 ;  /* 0x000000080f177224 */ /* 0x008fe400078e0206 */
[----:B------:R-:W-:-:S05]  /*87b0*/  IMAD.MOV.U32 R8, RZ, RZ, 0x1 ;  /* 0x00000001ff087424 */ /* 0x000fca00078e00ff */
[----:B------:R-:W2:Y:S01]  /*87c0*/  LDC R21, c[0x0][0x600] ;  /* 0x00018000ff157b82 */ /* 0x000ea20000000800 */
[-CC-:B----4-:R-:W-:Y:S02]  /*87d0*/  SHF.R.U64 R15, R12, R20.reuse, R7.reuse ;  /* 0x000000140c0f7219 */ /* 0x190fe40000001207 */
[----:B------:R-:W-:Y:S02]  /*87e0*/  SHF.R.U32.HI R6, RZ, R20, R7 ;  /* 0x00000014ff067219 */ /* 0x000fe40000011607 */
[----:B------:R3:W4:Y:S03]  /*87f0*/  F2I.U32.TRUNC.NTZ R20, R9 ;  /* 0x0000000900147305 */ /* 0x000726000020f000 */
[----:B------:R-:W1:Y:S01]  /*8800*/  LDC R25, c[0x0][0x648] ;  /* 0x00019200ff197b82 */ /* 0x000e620000000800 */
[-C--:B0-----:R-:W-:Y:S02]  /*8810*/  SHF.R.U64 R19, R15, R11.reuse, R6 ;  /* 0x0000000b0f137219 */ /* 0x081fe40000001206 */
[----:B------:R-:W-:-:S02]  /*8820*/  SHF.L.U32 R10, R10, R11, RZ ;  /* 0x0000000b0a0a7219 */ /* 0x000fc400000006ff */
[-C--:B------:R-:W-:Y:S01]  /*8830*/  SHF.R.U32.HI R7, RZ, R11.reuse, R6 ;  /* 0x0000000bff077219 */ /* 0x080fe20000011606 */
[----:B------:R-:W-:Y:S01]  /*8840*/  IMAD.MOV.U32 R6, RZ, RZ, R19 ;  /* 0x000000ffff067224 */ /* 0x000fe200078e0013 */
[----:B------:R-:W-:Y:S01]  /*8850*/  SHF.L.U32 R24, R8, R11, RZ ;  /* 0x0000000b08187219 */ /* 0x000fe200000006ff */
[----:B------:R-:W0:Y:S01]  /*8860*/  LDC R28, c[0x0][0x638] ;  /* 0x00018e00ff1c7b82 */ /* 0x000e220000000800 */
[----:B------:R-:W-:-:S07]  /*8870*/  LOP3.LUT R30, RZ, R10, RZ, 0x33, !PT ;  /* 0x0000000aff1e7212 */ /* 0x000fce00078e33ff */
[----:B------:R-:W0:Y:S01]  /*8880*/  LDC R29, c[0x0][0x610] ;  /* 0x00018400ff1d7b82 */ /* 0x000e220000000800 */
[----:B---34-:R-:W-:Y:S05]  /*8890*/  @!P0 BRA `(.L_x_159) ;  /* 0x0000000000288947 */ /* 0x018fea0003800000 */
        /* <DEDUP_REMOVED lines=10> */
.L_x_159:
[----:B------:R-:W-:Y:S01]  /*8940*/  ISETP.NE.AND P0, PT, R2, 0x1, PT ;  /* 0x000000010200780c */ /* 0x000fe20003f05270 */
[----:B--2---:R-:W-:Y:S01]  /*8950*/  VIADD R9, R21, 0xffffffff ;  /* 0xffffffff15097836 */ /* 0x004fe20000000000 */
[----:B-1----:R-:W-:Y:S01]  /*8960*/  SHF.R.U64 R7, R6, R25, R7 ;  /* 0x0000001906077219 */ /* 0x002fe20000001207 */
[----:B------:R-:W-:Y:S01]  /*8970*/  IMAD.MOV R20, RZ, RZ, -R20 ;  /* 0x000000ffff147224 */ /* 0x000fe200078e0a14 */
[----:B------:R-:W-:Y:S02]  /*8980*/  LOP3.LUT R6, R15, R30, RZ, 0xc0, !PT ;  /* 0x0000001e0f067212 */ /* 0x000fe400078ec0ff */
[----:B------:R-:W-:Y:S01]  /*8990*/  LOP3.LUT R12, R12, R9, RZ, 0xc0, !PT ;  /* 0x000000090c0c7212 */ /* 0x000fe200078ec0ff */
[----:B------:R-:W-:Y:S02]  /*89a0*/  IMAD.MOV R8, RZ, RZ, -R7 ;  /* 0x000000ffff087224 */ /* 0x000fe400078e0a07 */
[----:B------:R-:W-:Y:S02]  /*89b0*/  IMAD R6, R24, R7, R6 ;  /* 0x0000000718067224 */ /* 0x000fe400078e0206 */
[----:B------:R-:W-:-:S02]  /*89c0*/  IMAD.MOV.U32 R9, RZ, RZ, 0x1 ;  /* 0x00000001ff097424 */ /* 0x000fc400078e00ff */
[----:B------:R-:W-:Y:S02]  /*89d0*/  @P0 IMAD R23, R22, R20, R5 ;  /* 0x0000001416170224 */ /* 0x000fe400078e0205 */
[----:B0-----:R-:W-:Y:S02]  /*89e0*/  IMAD R5, R8, R28, R19 ;  /* 0x0000001c08057224 */ /* 0x001fe400078e0213 */
[----:B------:R-:W-:Y:S02]  /*89f0*/  IMAD R19, R6, R29, R23 ;  /* 0x0000001d06137224 */ /* 0x000fe400078e0217 */
[----:B------:R-:W-:Y:S02]  /*8a00*/  IMAD R6, R5, R21, R12 ;  /* 0x0000001505067224 */ /* 0x000fe400078e020c */
[----:B------:R-:W-:-:S03]  /*8a10*/  IMAD.MOV.U32 R8, RZ, RZ, R14 ;  /* 0x000000ffff087224 */ /* 0x000fc600078e000e */
[----:B------:R-:W-:Y:S02]  /*8a20*/  SEL R20, R6, R19, !P0 ;  /* 0x0000001306147207 */ /* 0x000fe40004000000 */
[----:B------:R-:W-:-:S07]  /*8a30*/  SEL R19, R19, R6, !P0 ;  /* 0x0000000613137207 */ /* 0x000fce0004000000 */
.L_x_157:
[----:B------:R-:W-:-:S08]  /*8a40*/  NOP ;  /* 0x0000000000007918 */ /* 0x000fd00000000000 */
[----:B------:R-:W0:-:S00]  /*8a50*/  USETMAXREG.DEALLOC.CTAPOOL 0x28 ;  /* 0x00000028000079c8 */ /* 0x000e0000080e0500 */
[----:B0-----:R-:W-:-:S13]  /*8a60*/  ISETP.NE.AND P0, PT, R0, RZ, PT ;  /* 0x000000ff0000720c */ /* 0x001fda0003f05270 */
[----:B------:R-:W-:Y:S05]  /*8a70*/  @P0 EXIT ;  /* 0x000000000000094d */ /* 0x000fea0003800000 */
[----:B------:R-:W-:Y:S01]  /*8a80*/  LOP3.LUT P0, RZ, R9, 0xff, RZ, 0xc0, !PT ;  /* 0x000000ff09ff7812 */ /* 0x000fe2000780c0ff */
[----:B------:R-:W-:Y:S02]  /*8a90*/  IMAD.MOV.U32 R0, RZ, RZ, 0x1 ;  /* 0x00000001ff007424 */ /* 0x000fe400078e00ff */
[----:B------:R-:W-:-:S10]  /*8aa0*/  IMAD.MOV.U32 R12, RZ, RZ, RZ ;  /* 0x000000ffff0c7224 */ /* 0x000fd400078e00ff */
[----:B------:R-:W-:Y:S05]  /*8ab0*/  @!P0 BRA `(.L_x_160) ;  /* 0x0000000c009c8947 */ /* 0x000fea0003800000 */
[----:B------:R-:W0:Y:S01]  /*8ac0*/  LDC R0, c[0x0][0x28c] ;  /* 0x0000a300ff007b82 */ /* 0x000e220000000800 */
[----:B------:R-:W-:Y:S01]  /*8ad0*/  LOP3.LUT P0, RZ, R3, 0x1f, RZ, 0xc0, !PT ;  /* 0x0000001f03ff7812 */ /* 0x000fe2000780c0ff */
[----:B------:R-:W-:Y:S01]  /*8ae0*/  ULDC UR21, c[0x0][0x658] ;  /* 0x0001960000157ab9 */ /* 0x000fe20000000800 */
[----:B------:R-:W-:Y:S01]  /*8af0*/  UMOV UR4, 0xffffffff ;  /* 0xffffffff00047882 */ /* 0x000fe20000000000 */
[----:B------:R-:W-:Y:S01]  /*8b00*/  BSSY B0, `(.L_x_160) ;  /* 0x00000e2000007945 */ /* 0x000fe20003800000 */
[----:B------:R-:W-:Y:S01]  /*8b10*/  USHF.L.U32 UR4, UR4, UR21, URZ ;  /* 0x0000001504047299 */ /* 0x000fe2000800063f */
[C---:B------:R-:W-:Y:S01]  /*8b20*/  ISETP.NE.AND P2, PT, R4.reuse, RZ, PT ;  /* 0x000000ff0400720c */ /* 0x040fe20003f45270 */
[----:B------:R-:W-:Y:S01]  /*8b30*/  IMAD.MOV.U32 R13, RZ, RZ, 0x1 ;  /* 0x00000001ff0d7424 */ /* 0x000fe200078e00ff */
[----:B------:R-:W-:Y:S01]  /*8b40*/  ISETP.NE.OR P0, PT, R4, RZ, !P0 ;  /* 0x000000ff0400720c */ /* 0x000fe20004705670 */
[----:B------:R-:W-:Y:S01]  /*8b50*/  IMAD.MOV.U32 R12, RZ, RZ, RZ ;  /* 0x000000ffff0c7224 */ /* 0x000fe200078e00ff */
[----:B------:R-:W-:Y:S01]  /*8b60*/  LOP3.LUT R11, R18, 0x2, RZ, 0xfc, !PT ;  /* 0x00000002120b7812 */ /* 0x000fe200078efcff */
[----:B------:R-:W-:Y:S01]  /*8b70*/  ULDC UR13, c[0x0][0x600] ;  /* 0x00018000000d7ab9 */ /* 0x000fe20000000800 */
[----:B------:R-:W-:Y:S01]  /*8b80*/  UMOV UR5, 0x1 ;  /* 0x0000000100057882 */ /* 0x000fe20000000000 */
[----:B------:R-:W-:-:S02]  /*8b90*/  UIADD3 UR13, UR13, -0x1, URZ ;  /* 0xffffffff0d0d7890 */ /* 0x000fc4000fffe03f */
[----:B------:R-:W-:Y:S02]  /*8ba0*/  USHF.L.U32 UR21, UR5, UR21, URZ ;  /* 0x0000001505157299 */ /* 0x000fe4000800063f */
[----:B------:R-:W-:Y:S01]  /*8bb0*/  ULOP3.LUT UR29, URZ, UR4, URZ, 0x33, !UPT ;  /* 0x000000043f1d7292 */ /* 0x000fe2000f8e333f */
[----:B------:R-:W-:Y:S01]  /*8bc0*/  ULDC.64 UR14, c[0x0][0x198] ;  /* 0x00006600000e7ab9 */ /* 0x000fe20000000a00 */
[----:B0-----:R-:W-:-:S05]  /*8bd0*/  VIADD R0, R0, 0x7f ;  /* 0x0000007f00007836 */ /* 0x001fca0000000000 */
[----:B------:R-:W-:-:S04]  /*8be0*/  SHF.R.S32.HI R3, RZ, 0x1f, R0 ;  /* 0x0000001fff037819 */ /* 0x000fc80000011400 */
[----:B------:R-:W-:Y:S01]  /*8bf0*/  LEA.HI R3, R3, R0, RZ, 0x7 ;  /* 0x0000000003037211 */ /* 0x000fe200078f38ff */
[----:B------:R-:W-:-:S03]  /*8c00*/  IMAD.MOV.U32 R0, RZ, RZ, 0x1 ;  /* 0x00000001ff007424 */ /* 0x000fc600078e00ff */
[----:B------:R-:W-:-:S05]  /*8c10*/  SHF.R.S32.HI R3, RZ, 0x7, R3 ;  /* 0x00000007ff037819 */ /* 0x000fca0000011403 */
[----:B------:R-:W-:-:S07]  /*8c20*/  VIADD R10, R3, 0x1 ;  /* 0x00000001030a7836 */ /* 0x000fce0000000000 */
.L_x_172:
[----:B------:R-:W-:-:S03]  /*8c30*/  UMOV UR4, 0xffffffff ;  /* 0xffffffff00047882 */ /* 0x000fc60000000000 */
[----:B------:R-:W-:Y:S05]  /*8c40*/  BRA.DIV UR4, `(.L_x_161) ;  /* 0x0000001204487947 */ /* 0x000fea000b800000 */
[----:B------:R-:W-:-:S13]  /*8c50*/  ELECT P6, URZ, PT ;  /* 0x00000000003f782f */ /* 0x000fda00038c0000 */
.L_x_184:
[----:B------:R-:W0:Y:S01]  /*8c60*/  LDC R4, c[0x0][0x28c] ;  /* 0x0000a300ff047b82 */ /* 0x000e220000000800 */
[----:B------:R-:W-:Y:S01]  /*8c70*/  BSSY B1, `(.L_x_162) ;  /* 0x0000059000017945 */ /* 0x000fe20003800000 */
[----:B0-----:R-:W-:-:S13]  /*8c80*/  ISETP.LT.OR P6, PT, R4, 0x1, !P6 ;  /* 0x000000010400780c */ /* 0x001fda00077c1670 */
[----:B------:R-:W-:Y:S05]  /*8c90*/  @P6 BRA `(.L_x_163) ;  /* 0x0000000400586947 */ /* 0x000fea0003800000 */
[----:B------:R-:W-:Y:S02]  /*8ca0*/  IMAD.SHL.U32 R19, R19, 0x100, RZ ;  /* 0x0000010013137824 */ /* 0x000fe400078e00ff */
[----:B------:R-:W-:Y:S02]  /*8cb0*/  IMAD.SHL.U32 R20, R20, 0x40, RZ ;  /* 0x0000004014147824 */ /* 0x000fe400078e00ff */
[----:B------:R-:W-:Y:S02]  /*8cc0*/  IMAD.MOV.U32 R21, RZ, RZ, RZ ;  /* 0x000000ffff157224 */ /* 0x000fe400078e00ff */
[----:B------:R-:W-:Y:S02]  /*8cd0*/  IMAD.MOV.U32 R4, RZ, RZ, R10 ;  /* 0x000000ffff047224 */ /* 0x000fe400078e000a */
[----:B------:R-:W-:Y:S02]  /*8ce0*/  IMAD.MOV.U32 R5, RZ, RZ, R0 ;  /* 0x000000ffff057224 */ /* 0x000fe400078e0000 */
[----:B------:R-:W-:-:S07]  /*8cf0*/  IMAD.MOV.U32 R6, RZ, RZ, R12 ;  /* 0x000000ffff067224 */ /* 0x000fce00078e000c */
.L_x_167:
[----:B------:R-:W0:Y:S01]  /*8d00*/  S2R R14, SR_CgaCtaId ;  /* 0x00000000000e7919 */ /* 0x000e220000008800 */
[----:B------:R-:W-:Y:S01]  /*8d10*/  MOV R7, 0x400 ;  /* 0x0000040000077802 */ /* 0x000fe20000000f00 */
[----:B------:R-:W1:Y:S03]  /*8d20*/  @!P2 LDC R9, c[0x0][0x500] ;  /* 0x00014000ff09ab82 */ /* 0x000e660000000800 */
[----:B0-----:R-:W-:Y:S02]  /*8d30*/  LEA R15, R14, R7, 0x18 ;  /* 0x000000070e0f7211 */ /* 0x001fe400078ec0ff */
[----:B------:R-:W-:-:S03]  /*8d40*/  SHF.L.U32 R7, R5, 0x1f, RZ ;  /* 0x0000001f05077819 */ /* 0x000fc600000006ff */
[----:B------:R-:W-:-:S04]  /*8d50*/  IMAD R14, R6, 0x8, R15 ;  /* 0x00000008060e7824 */ /* 0x000fc800078e020f */
[----:B------:R-:W0:Y:S02]  /*8d60*/  SYNCS.PHASECHK.TRANS64.TRYWAIT P1, [R14+URZ+0x28], R7 ;  /* 0x000028070e0075a7 */ /* 0x000e24000802017f */
[----:B01----:R-:W-:Y:S05]  /*8d70*/  @!P1 BRA `(.L_x_164) ;  /* 0x00000010001c9947 */ /* 0x003fea0003800000 */
.L_x_185:
[----:B0-----:R-:W-:Y:S01]  /*8d80*/  PRMT R7, R11, 0x9910, RZ ;  /* 0x000099100b077816 */ /* 0x001fe200000000ff */
[----:B------:R0:W-:Y:S03]  /*8d90*/  @!P2 SYNCS.ARRIVE.TRANS64 RZ, [R14+URZ], R9 ;  /* 0x000000090effa9a7 */ /* 0x0001e6000800003f */
[----:B------:R-:W-:-:S13]  /*8da0*/  ISETP.NE.AND P1, PT, R7, 0x2, PT ;  /* 0x000000020700780c */ /* 0x000fda0003f25270 */
[----:B0-----:R-:W-:Y:S05]  /*8db0*/  @P1 BRA `(.L_x_165) ;  /* 0x0000000000041947 */ /* 0x001fea0003800000 */
[----:B------:R-:W-:Y:S01]  /*8dc0*/  BPT.TRAP 0x1 ;  /* 0x000000040000795c */ /* 0x000fe20000300000 */
.L_x_165:
[----:B------:R-:W-:Y:S05]  /*8dd0*/  @P0 BRA `(.L_x_166) ;  /* 0x0000000000040947 */ /* 0x000fea0003800000 */
[----:B------:R-:W-:Y:S01]  /*8de0*/  BPT.TRAP 0x1 ;  /* 0x000000040000795c */ /* 0x000fe20000300000 */
.L_x_166:
[C-C-:B------:R-:W-:Y:S01]  /*8df0*/  IMAD R7, R6.reuse, 0x20000, R15.reuse ;  /* 0x0002000006077824 */ /* 0x140fe200078e020f */
[----:B------:R-:W-:Y:S01]  /*8e00*/  R2UR UR10, R21 ;  /* 0x00000000150a72ca */ /* 0x000fe200000e0000 */
[----:B------:R-:W-:Y:S01]  /*8e10*/  IMAD R15, R6, 0x8000, R15 ;  /* 0x00008000060f7824 */ /* 0x000fe200078e020f */
[----:B------:R-:W-:Y:S01]  /*8e20*/  R2UR UR9, R14 ;  /* 0x000000000e0972ca */ /* 0x000fe200000e0000 */
[----:B------:R-:W-:Y:S01]  /*8e30*/  UIADD3 UR22, UP0, UR14, 0xf0, URZ ;  /* 0x000000f00e167890 */ /* 0x000fe2000ff1e03f */
[----:B------:R-:W-:Y:S01]  /*8e40*/  R2UR UR40, R7 ;  /* 0x00000000072872ca */ /* 0x000fe200000e0000 */
[----:B------:R-:W-:Y:S01]  /*8e50*/  VIADD R4, R4, 0xffffffff ;  /* 0xffffffff04047836 */ /* 0x000fe20000000000 */
[----:B------:R-:W-:Y:S01]  /*8e60*/  R2UR UR18, R15 ;  /* 0x000000000f1272ca */ /* 0x000fe200000e0000 */
[----:B------:R-:W-:Y:S01]  /*8e70*/  UIADD3.X UR23, URZ, UR15, URZ, UP0, !UPT ;  /* 0x0000000f3f177290 */ /* 0x000fe200087fe43f */
[----:B------:R-:W-:Y:S01]  /*8e80*/  R2UR UR11, R19 ;  /* 0x00000000130b72ca */ /* 0x000fe200000e0000 */
[----:B------:R-:W-:Y:S01]  /*8e90*/  UIADD3 UR6, UP1, UR14, 0x1f0, URZ ;  /* 0x000001f00e067890 */ /* 0x000fe2000ff3e03f */
[----:B------:R-:W-:Y:S01]  /*8ea0*/  R2UR UR12, R8 ;  /* 0x00000000080c72ca */ /* 0x000fe200000e0000 */
[----:B------:R-:W-:Y:S01]  /*8eb0*/  UMOV UR4, 0x0 ;  /* 0x0000000000047882 */ /* 0x000fe20000000000 */
[----:B------:R-:W-:Y:S01]  /*8ec0*/  R2UR UR35, R20 ;  /* 0x00000000142372ca */ /* 0x000fe200000e0000 */
[----:B------:R-:W-:Y:S01]  /*8ed0*/  UIADD3 UR58, UR10, 0x20, URZ ;  /* 0x000000200a3a7890 */ /* 0x000fe2000fffe03f */
[----:B------:R-:W-:Y:S01]  /*8ee0*/  ISETP.GT.AND P3, PT, R4, 0x1, PT ;  /* 0x000000010400780c */ /* 0x000fe20003f64270 */
[----:B------:R-:W-:Y:S01]  /*8ef0*/  UIADD3 UR50, UR10, 0x40, URZ ;  /* 0x000000400a327890 */ /* 0x000fe2000fffe03f */
[----:B------:R-:W-:Y:S01]  /*8f00*/  VIADD R6, R6, 0x1 ;  /* 0x0000000106067836 */ /* 0x000fe20000000000 */
[----:B------:R-:W-:Y:S01]  /*8f10*/  UIADD3 UR8, UR40, 0x100, URZ ;  /* 0x0000010028087890 */ /* 0x000fe2000fffe03f */
[----:B------:R-:W-:Y:S01]  /*8f20*/  VIADD R21, R21, 0x80 ;  /* 0x0000008015157836 */ /* 0x000fe20000000000 */
[----:B------:R-:W-:-:S02]  /*8f30*/  UIADD3 UR56, UR40, 0x8100, URZ ;  /* 0x0000810028387890 */ /* 0x000fc4000fffe03f */
[----:B------:R-:W-:Y:S01]  /*8f40*/  UIADD3 UR48, UR40, 0x10100, URZ ;  /* 0x0001010028307890 */ /* 0x000fe2000fffe03f */
[C---:B------:R-:W-:Y:S01]  /*8f50*/  ISETP.NE.AND P1, PT, R6.reuse, 0x5, PT ;  /* 0x000000050600780c */ /* 0x040fe20003f25270 */
[----:B------:R-:W-:Y:S02]  /*8f60*/  UIADD3 UR42, UR10, 0x60, URZ ;  /* 0x000000600a2a7890 */ /* 0x000fe4000fffe03f */
[----:B------:R-:W-:Y:S01]  /*8f70*/  UIADD3 UR40, UR40, 0x18100, URZ ;  /* 0x0001810028287890 */ /* 0x000fe2000fffe03f */
[----:B------:R-:W-:Y:S01]  /*8f80*/  SEL R14, RZ, 0x1, P1 ;  /* 0x00000001ff0e7807 */ /* 0x000fe20000800000 */
[----:B------:R-:W-:Y:S01]  /*8f90*/  UMOV UR5, 0x10000000 ;  /* 0x1000000000057882 */ /* 0x000fe20000000000 */
[----:B------:R-:W-:Y:S01]  /*8fa0*/  UIADD3.X UR7, URZ, UR15, URZ, UP1, !UPT ;  /* 0x0000000f3f077290 */ /* 0x000fe20008ffe43f */
[----:B------:R0:W-:Y:S01]  /*8fb0*/  UTMALDG.3D [UR8], [UR22], desc[UR4] ;  /* 0x00000408160075b4 */ /* 0x0001e20008011000 */
[----:B------:R-:W-:Y:S01]  /*8fc0*/  UIADD3 UR32, UR18, 0xa0100, URZ ;  /* 0x000a010012207890 */ /* 0x000fe2000fffe03f */
[----:B------:R-:W-:Y:S01]  /*8fd0*/  LOP3.LUT R5, R5, R14, RZ, 0x3c, !PT ;  /* 0x0000000e05057212 */ /* 0x000fe200078e3cff */
[----:B------:R-:W-:Y:S01]  /*8fe0*/  UIADD3 UR24, UR18, 0xa2100, URZ ;  /* 0x000a210012187890 */ /* 0x000fe2000fffe03f */
[----:B------:R-:W-:Y:S01]  /*8ff0*/  SEL R6, R6, RZ, P1 ;  /* 0x000000ff06067207 */ /* 0x000fe20000800000 */
[----:B------:R-:W-:Y:S01]  /*9000*/  UIADD3 UR16, UR18, 0xa4100, URZ ;  /* 0x000a410012107890 */ /* 0x000fe2000fffe03f */
[----:B------:R-:W-:Y:S01]  /*9010*/  UMOV UR57, UR9 ;  /* 0x0000000900397c82 */ /* 0x000fe20008000000 */
        /* <DEDUP_REMOVED lines=8> */
[----:B------:R1:W-:Y:S01]  /*90a0*/  UTMALDG.3D [UR56], [UR22], desc[UR4] ;  /* 0x00000438160075b4 */ /* 0x0003e20008011000 */
[----:B------:R-:W-:Y:S01]  /*90b0*/  UMOV UR33, UR9 ;  /* 0x0000000900217c82 */ /* 0x000fe20008000000 */
[----:B------:R-:W-:Y:S01]  /*90c0*/  UMOV UR34, UR10 ;  /* 0x0000000a00227c82 */ /* 0x000fe20008000000 */
[----:B------:R-:W-:Y:S01]  /*90d0*/  UMOV UR36, UR12 ;  /* 0x0000000c00247c82 */ /* 0x000fe20008000000 */
[----:B------:R-:W-:Y:S01]  /*90e0*/  UMOV UR25, UR9 ;  /* 0x0000000900197c82 */ /* 0x000fe20008000000 */
[----:B------:R-:W-:Y:S01]  /*90f0*/  UMOV UR27, UR35 ;  /* 0x00000023001b7c82 */ /* 0x000fe20008000000 */
[----:B------:R-:W-:Y:S01]  /*9100*/  UMOV UR28, UR12 ;  /* 0x0000000c001c7c82 */ /* 0x000fe20008000000 */
[----:B------:R-:W-:Y:S01]  /*9110*/  UMOV UR26, UR58 ;  /* 0x0000003a001a7c82 */ /* 0x000fe20008000000 */
[----:B0-----:R-:W-:Y:S01]  /*9120*/  UIADD3 UR8, UR18, 0xa6100, URZ ;  /* 0x000a610012087890 */ /* 0x001fe2000fffe03f */
[----:B------:R1:W-:Y:S01]  /*9130*/  UTMALDG.3D [UR48], [UR22], desc[UR4] ;  /* 0x00000430160075b4 */ /* 0x0003e20008011000 */
[----:B------:R-:W-:Y:S01]  /*9140*/  UMOV UR17, UR9 ;  /* 0x0000000900117c82 */ /* 0x000fe20008000000 */
[----:B------:R-:W-:Y:S01]  /*9150*/  UMOV UR19, UR35 ;  /* 0x0000002300137c82 */ /* 0x000fe20008000000 */
[----:B------:R-:W-:Y:S01]  /*9160*/  UMOV UR20, UR12 ;  /* 0x0000000c00147c82 */ /* 0x000fe20008000000 */
[----:B------:R-:W-:Y:S01]  /*9170*/  UMOV UR18, UR50 ;  /* 0x0000003200127c82 */ /* 0x000fe20008000000 */
[----:B------:R-:W-:Y:S01]  /*9180*/  UMOV UR11, UR35 ;  /* 0x00000023000b7c82 */ /* 0x000fe20008000000 */
[----:B------:R-:W-:Y:S01]  /*9190*/  UMOV UR10, UR42 ;  /* 0x0000002a000a7c82 */ /* 0x000fe20008000000 */
[----:B------:R1:W-:Y:S01]  /*91a0*/  UTMALDG.3D [UR40], [UR22], desc[UR4] ;  /* 0x00000428160075b4 */ /* 0x0003e20008011000 */
[----:B------:R1:W-:Y:S01]  /*91b0*/  UTMALDG.3D [UR32], [UR6], desc[UR4] ;  /* 0x00000420060075b4 */ /* 0x0003e20008011000 */
[----:B------:R1:W-:Y:S01]  /*91c0*/  UTMALDG.3D [UR24], [UR6], desc[UR4] ;  /* 0x00000418060075b4 */ /* 0x0003e20008011000 */
[----:B------:R1:W-:Y:S01]  /*91d0*/  UTMALDG.3D [UR16], [UR6], desc[UR4] ;  /* 0x00000410060075b4 */ /* 0x0003e20008011000 */
[----:B------:R1:W-:Y:S02]  /*91e0*/  UTMALDG.3D [UR8], [UR6], desc[UR4] ;  /* 0x00000408060075b4 */ /* 0x0003e40008011000 */
[----:B-1----:R-:W-:Y:S05]  /*91f0*/  @P3 BRA `(.L_x_167) ;  /* 0xfffffff800c03947 */ /* 0x002fea000383ffff */
.L_x_163:
[----:B------:R-:W-:Y:S05]  /*9200*/  BSYNC B1 ;  /* 0x0000000000017941 */ /* 0x000fea0003800000 */
.L_x_162:
[----:B------:R-:W-:Y:S01]  /*9210*/  LOP3.LUT P3, RZ, R13, 0xff, RZ, 0xc0, !PT ;  /* 0x000000ff0dff7812 */ /* 0x000fe2000786c0ff */
[----:B------:R-:W-:Y:S01]  /*9220*/  IMAD.IADD R12, R3, 0x1, R12 ;  /* 0x00000001030c7824 */ /* 0x000fe200078e020c */
[----:B------:R-:W-:Y:S01]  /*9230*/  IADD3 R16, P4, R16, UR38, RZ ;  /* 0x0000002610107c10 */ /* 0x000fe2000ff9e0ff */
[----:B------:R-:W-:Y:S01]  /*9240*/  ULDC.64 UR4, c[0x0][0x650] ;  /* 0x0001940000047ab9 */ /* 0x000fe20000000a00 */
[----:B------:R-:W-:Y:S01]  /*9250*/  BSSY B1, `(.L_x_168) ;  /* 0x000006a000017945 */ /* 0x000fe20003800000 */
[----:B------:R-:W-:Y:S01]  /*9260*/  IMAD.MOV.U32 R19, RZ, RZ, -0x1 ;  /* 0xffffffffff137424 */ /* 0x000fe200078e00ff */
[----:B------:R-:W-:Y:S01]  /*9270*/  ISETP.GT.U32.AND P1, PT, R12, 0x4, PT ;  /* 0x000000040c00780c */ /* 0x000fe20003f24070 */
[----:B------:R-:W-:Y:S01]  /*9280*/  IMAD.MOV.U32 R20, RZ, RZ, -0x1 ;  /* 0xffffffffff147424 */ /* 0x000fe200078e00ff */
[----:B------:R-:W-:Y:S01]  /*9290*/  IADD3.X R17, R17, UR37, RZ, P4, !PT ;  /* 0x0000002511117c10 */ /* 0x000fe2000a7fe4ff */
[----:B------:R-:W-:Y:S01]  /*92a0*/  IMAD.MOV.U32 R8, RZ, RZ, -0x1 ;  /* 0xffffffffff087424 */ /* 0x000fe200078e00ff */
[----:B------:R-:W-:-:S02]  /*92b0*/  ISETP.LT.U32.AND P1, PT, R3, 0x5, P1 ;  /* 0x000000050300780c */ /* 0x000fc40000f21070 */
[----:B------:R-:W-:Y:S01]  /*92c0*/  PRMT R13, RZ, 0x7610, R13 ;  /* 0x00007610ff0d7816 */ /* 0x000fe2000000000d */
[----:B------:R-:W0:Y:S01]  /*92d0*/  @P3 S2R R5, SR_CgaCtaId ;  /* 0x0000000000053919 */ /* 0x000e220000008800 */
[----:B------:R-:W-:-:S04]  /*92e0*/  @P3 MOV R4, 0x400 ;  /* 0x0000040000043802 */ /* 0x000fc80000000f00 */
[----:B0-----:R-:W-:Y:S01]  /*92f0*/  @P3 LEA R6, R5, R4, 0x18 ;  /* 0x0000000405063211 */ /* 0x001fe200078ec0ff */
[----:B------:R-:W-:-:S03]  /*9300*/  IMAD.WIDE.U32 R4, R12, -0x33333333, RZ ;  /* 0xcccccccd0c047825 */ /* 0x000fc600078e00ff */
[----:B------:R0:W-:Y:S01]  /*9310*/  @P3 SYNCS.ARRIVE.TRANS64.A1T0 RZ, [R6+URZ+0x68], RZ ;  /* 0x000068ff06ff39a7 */ /* 0x0001e2000810003f */
[----:B------:R-:W-:Y:S02]  /*9320*/  ISETP.GE.U32.AND P3, PT, R3, 0x5, PT ;  /* 0x000000050300780c */ /* 0x000fe40003f66070 */
[----:B------:R-:W-:Y:S02]  /*9330*/  SHF.R.U32.HI R7, RZ, 0x2, R5 ;  /* 0x00000002ff077819 */ /* 0x000fe40000011605 */
[----:B------:R-:W-:Y:S02]  /*9340*/  SEL R5, RZ, 0x1, !P1 ;  /* 0x00000001ff057807 */ /* 0x000fe40004800000 */
[----:B------:R-:W-:Y:S01]  /*9350*/  ISETP.GE.U32.AND P1, PT, R16, UR4, PT ;  /* 0x0000000410007c0c */ /* 0x000fe2000bf26070 */
[----:B------:R-:W-:Y:S01]  /*9360*/  IMAD R12, R7, -0x5, R12 ;  /* 0xfffffffb070c7824 */ /* 0x000fe200078e020c */
[----:B------:R-:W-:Y:S02]  /*9370*/  LOP3.LUT R0, R0, R5, RZ, 0x3c, !PT ;  /* 0x0000000500007212 */ /* 0x000fe400078e3cff */
[----:B------:R-:W-:-:S02]  /*9380*/  ISETP.GE.U32.AND.EX P1, PT, R17, UR5, PT, P1 ;  /* 0x0000000511007c0c */ /* 0x000fc4000bf26110 */
[----:B------:R-:W-:Y:S02]  /*9390*/  PRMT R4, RZ, 0x7610, R4 ;  /* 0x00007610ff047816 */ /* 0x000fe40000000004 */
[----:B------:R-:W-:-:S09]  /*93a0*/  @P3 LOP3.LUT R0, R0, 0x1, R7, 0x78, !PT ;  /* 0x0000000100003812 */ /* 0x000fd200078e7807 */
[----:B0-----:R-:W-:Y:S05]  /*93b0*/  @P1 BRA `(.L_x_169) ;  /* 0x00000004004c1947 */ /* 0x001fea0003800000 */
[----:B------:R-:W-:Y:S01]  /*93c0*/  ULDC.64 UR4, c[0x0][0x628] ;  /* 0x00018a0000047ab9 */ /* 0x000fe20000000a00 */
[----:B------:R-:W0:Y:S01]  /*93d0*/  S2R R15, SR_CTAID.X ;  /* 0x00000000000f7919 */ /* 0x000e220000002500 */
[----:B------:R-:W-:Y:S01]  /*93e0*/  ISETP.NE.U32.AND P1, PT, RZ, UR4, PT ;  /* 0x00000004ff007c0c */ /* 0x000fe2000bf25070 */
[----:B------:R-:W-:Y:S01]  /*93f0*/  ULDC UR7, c[0x0][0x630] ;  /* 0x00018c0000077ab9 */ /* 0x000fe20000000800 */
[----:B------:R-:W-:Y:S01]  /*9400*/  IMAD.MOV.U32 R4, RZ, RZ, R16 ;  /* 0x000000ffff047224 */ /* 0x000fe200078e0010 */
[----:B------:R-:W1:Y:S01]  /*9410*/  S2R R14, SR_CTAID.Y ;  /* 0x00000000000e7919 */ /* 0x000e620000002600 */
[----:B------:R-:W-:Y:S01]  /*9420*/  ISETP.NE.AND.EX P1, PT, RZ, UR5, PT, P1 ;  /* 0x00000005ff007c0c */ /* 0x000fe2000bf25310 */
[----:B------:R-:W-:-:S12]  /*9430*/  IMAD.MOV.U32 R5, RZ, RZ, R17 ;  /* 0x000000ffff057224 */ /* 0x000fd800078e0011 */
[----:B------:R-:W-:Y:S05]  /*9440*/  @!P1 BRA `(.L_x_170) ;  /* 0x0000000000289947 */ /* 0x000fea0003800000 */
[----:B------:R-:W-:Y:S02]  /*9450*/  ULDC UR6, c[0x0][0x634] ;  /* 0x00018d0000067ab9 */ /* 0x000fe40000000800 */
[----:B------:R-:W-:-:S05]  /*9460*/  IADD3 R9, P1, R16, UR6, RZ ;  /* 0x0000000610097c10 */ /* 0x000fca000ff3e0ff */
[----:B------:R-:W-:-:S04]  /*9470*/  IMAD.X R19, RZ, RZ, R17, P1 ;  /* 0x000000ffff137224 */ /* 0x000fc800008e0611 */
[----:B------:R-:W-:-:S04]  /*9480*/  IMAD.WIDE.U32 R6, R19, UR4, RZ ;  /* 0x0000000413067c25 */ /* 0x000fc8000f8e00ff */
[----:B------:R-:W-:-:S04]  /*9490*/  IMAD.WIDE.U32 R6, P1, R9, UR5, R6 ;  /* 0x0000000509067c25 */ /* 0x000fc8000f820006 */
[----:B------:R-:W-:-:S04]  /*94a0*/  IMAD.WIDE.U32 R8, R9, UR4, RZ ;  /* 0x0000000409087c25 */ /* 0x000fc8000f8e00ff */
[----:B------:R-:W-:Y:S01]  /*94b0*/  IMAD.X R5, RZ, RZ, RZ, P1 ;  /* 0x000000ffff057224 */ /* 0x000fe200008e06ff */
[----:B------:R-:W-:Y:S01]  /*94c0*/  IADD3 RZ, P1, R9, R6, RZ ;  /* 0x0000000609ff7210 */ /* 0x000fe20007f3e0ff */
[----:B------:R-:W-:-:S04]  /*94d0*/  IMAD.MOV.U32 R4, RZ, RZ, R7 ;  /* 0x000000ffff047224 */ /* 0x000fc800078e0007 */
[----:B------:R-:W-:-:S08]  /*94e0*/  IMAD.WIDE.U32.X R4, R19, UR5, R4, P1 ;  /* 0x0000000513047c25 */ /* 0x000fd000088e0404 */
.L_x_170:
[--C-:B------:R-:W-:Y:S01]  /*94f0*/  SHF.R.U64 R8, R4, UR7, R5.reuse ;  /* 0x0000000704087c19 */ /* 0x100fe20008001205 */
[----:B------:R-:W-:Y:S01]  /*9500*/  ULDC.64 UR4, c[0x0][0x620] ;  /* 0x0001880000047ab9 */ /* 0x000fe20000000a00 */
[----:B------:R-:W-:Y:S01]  /*9510*/  SHF.R.U32.HI R4, RZ, UR7, R5 ;  /* 0x00000007ff047c19 */ /* 0x000fe20008011605 */
[----:B------:R-:W2:Y:S01]  /*9520*/  LDC R24, c[0x0][0x144] ;  /* 0x00005100ff187b82 */ /* 0x000ea20000000800 */
[----:B------:R-:W-:Y:S01]  /*9530*/  IADD3 R7, P1, RZ, -R8, RZ ;  /* 0x80000008ff077210 */ /* 0x000fe20007f3e0ff */
[----:B------:R-:W-:Y:S01]  /*9540*/  ULDC.64 UR8, c[0x0][0x640] ;  /* 0x0001900000087ab9 */ /* 0x000fe20000000a00 */
[----:B0-----:R-:W-:Y:S01]  /*9550*/  I2FP.F32.U32 R9, R15 ;  /* 0x0000000f00097245 */ /* 0x001fe20000201000 */
[----:B------:R-:W-:Y:S02]  /*9560*/  ULDC UR6, c[0x0][0x608] ;  /* 0x0001820000067ab9 */ /* 0x000fe40000000800 */
[----:B------:R-:W-:Y:S01]  /*9570*/  IMAD.X R4, RZ, RZ, ~R4, P1 ;  /* 0x000000ffff047224 */ /* 0x000fe200008e0e04 */
[----:B------:R-:W-:Y:S01]  /*9580*/  ISETP.NE.U32.AND P1, PT, RZ, UR8, PT ;  /* 0x00000008ff007c0c */ /* 0x000fe2000bf25070 */
[----:B------:R-:W0:Y:S02]  /*9590*/  LDC R21, c[0x0][0x148] ;  /* 0x00005200ff157b82 */ /* 0x000e240000000800 */
[----:B------:R-:W-:Y:S01]  /*95a0*/  IMAD R6, R4, UR4, RZ ;  /* 0x0000000404067c24 */ /* 0x000fe2000f8e02ff */
[----:B------:R-:W-:Y:S01]  /*95b0*/  ISETP.NE.AND.EX P1, PT, RZ, UR9, PT, P1 ;  /* 0x00000009ff007c0c */ /* 0x000fe2000bf25310 */
[----:B------:R-:W-:Y:S01]  /*95c0*/  IMAD.WIDE.U32 R4, R7, UR4, R16 ;  /* 0x0000000407047c25 */ /* 0x000fe2000f8e0010 */
[----:B------:R-:W-:-:S03]  /*95d0*/  ULDC UR4, c[0x0][0x150] ;  /* 0x0000540000047ab9 */ /* 0x000fc60000000800 */
[----:B------:R-:W-:Y:S02]  /*95e0*/  IMAD R7, R7, UR5, R6 ;  /* 0x0000000507077c24 */ /* 0x000fe4000f8e0206 */
[----:B------:R-:W-:Y:S01]  /*95f0*/  FMUL R6, R9, UR4 ;  /* 0x0000000409067c20 */ /* 0x000fe20008400000 */
[----:B------:R-:W-:Y:S01]  /*9600*/  ULDC UR4, c[0x0][0x618] ;  /* 0x0001860000047ab9 */ /* 0x000fe20000000800 */
[----:B------:R-:W-:Y:S01]  /*9610*/  ULDC UR5, c[0x0][0x154] ;  /* 0x0000550000057ab9 */ /* 0x000fe20000000800 */
[----:B------:R-:W-:-:S03]  /*9620*/  IMAD.IADD R5, R5, 0x1, R7 ;  /* 0x0000000105057824 */ /* 0x000fc600078e0207 */
[----:B------:R-:W3:Y:S02]  /*9630*/  F2I.U32.TRUNC.NTZ R6, R6 ;  /* 0x0000000600067305 */ /* 0x000ee4000020f000 */
[----:B------:R-:W-:Y:S02]  /*9640*/  SHF.R.U64 R9, R4, UR4, R5 ;  /* 0x0000000404097c19 */ /* 0x000fe40008001205 */
[----:B-1----:R-:W-:-:S05]  /*9650*/  I2FP.F32.U32 R4, R14 ;  /* 0x0000000e00047245 */ /* 0x002fca0000201000 */
[----:B------:R-:W-:Y:S01]  /*9660*/  FMUL R22, R4, UR5 ;  /* 0x0000000504167c20 */ /* 0x000fe20008400000 */
[----:B------:R-:W-:Y:S01]  /*9670*/  SHF.R.U32.HI R4, RZ, UR4, R5 ;  /* 0x00000004ff047c19 */ /* 0x000fe20008011605 */
[----:B------:R-:W-:-:S03]  /*9680*/  ULDC UR4, c[0x0][0x658] ;  /* 0x0001960000047ab9 */ /* 0x000fc60000000800 */
[--C-:B------:R-:W-:Y:S01]  /*9690*/  SHF.R.U64 R20, R9, UR6, R4.reuse ;  /* 0x0000000609147c19 */ /* 0x100fe20008001204 */
[----:B------:R-:W1:Y:S01]  /*96a0*/  F2I.U32.TRUNC.NTZ R22, R22 ;  /* 0x0000001600167305 */ /* 0x000e62000020f000 */
[----:B------:R-:W-:Y:S01]  /*96b0*/  SHF.R.U32.HI R5, RZ, UR6, R4 ;  /* 0x00000006ff057c19 */ /* 0x000fe20008011604 */
[----:B---3--:R-:W-:-:S03]  /*96c0*/  IMAD.MOV R6, RZ, RZ, -R6 ;  /* 0x000000ffff067224 */ /* 0x008fc600078e0a06 */
[----:B------:R-:W-:Y:S01]  /*96d0*/  SHF.R.U64 R19, R20, UR4, R5 ;  /* 0x0000000414137c19 */ /* 0x000fe20008001205 */
[----:B--2---:R-:W-:Y:S01]  /*96e0*/  IMAD R15, R24, R6, R15 ;  /* 0x00000006180f7224 */ /* 0x004fe200078e020f */
[----:B------:R-:W-:-:S03]  /*96f0*/  SHF.R.U32.HI R23, RZ, UR4, R5 ;  /* 0x00000004ff177c19 */ /* 0x000fc60008011605 */
[----:B------:R-:W-:Y:S02]  /*9700*/  IMAD.MOV.U32 R4, RZ, RZ, R19 ;  /* 0x000000ffff047224 */ /* 0x000fe400078e0013 */
[----:B------:R-:W-:Y:S01]  /*9710*/  IMAD.MOV.U32 R5, RZ, RZ, R23 ;  /* 0x000000ffff057224 */ /* 0x000fe200078e0017 */
[----:B-1----:R-:W-:Y:S06]  /*9720*/  @!P1 BRA `(.L_x_171) ;  /* 0x0000000000289947 */ /* 0x002fec0003800000 */
[----:B------:R-:W-:Y:S02]  /*9730*/  ULDC UR4, c[0x0][0x64c] ;  /* 0x0001930000047ab9 */ /* 0x000fe40000000800 */
[----:B------:R-:W-:-:S05]  /*9740*/  IADD3 R5, P1, R19, UR4, RZ ;  /* 0x0000000413057c10 */ /* 0x000fca000ff3e0ff */
[----:B------:R-:W-:-:S04]  /*9750*/  IMAD.X R23, RZ, RZ, R23, P1 ;  /* 0x000000ffff177224 */ /* 0x000fc800008e0617 */
[----:B------:R-:W-:-:S04]  /*9760*/  IMAD.WIDE.U32 R6, R23, UR8, RZ ;  /* 0x0000000817067c25 */ /* 0x000fc8000f8e00ff */
[----:B------:R-:W-:-:S04]  /*9770*/  IMAD.WIDE.U32 R6, P1, R5, UR9, R6 ;  /* 0x0000000905067c25 */ /* 0x000fc8000f820006 */
[----:B------:R-:W-:-:S04]  /*9780*/  IMAD.WIDE.U32 R4, R5, UR8, RZ ;  /* 0x0000000805047c25 */ /* 0x000fc8000f8e00ff */
[----:B------:R-:W-:Y:S01]  /*9790*/  IMAD.MOV.U32 R4, RZ, RZ, R7 ;  /* 0x000000ffff047224 */ /* 0x000fe200078e0007 */
[----:B------:R-:W-:Y:S01]  /*97a0*/  IADD3 RZ, P3, R5, R6, RZ ;  /* 0x0000000605ff7210 */ /* 0x000fe20007f7e0ff */
[----:B------:R-:W-:-:S04]  /*97b0*/  IMAD.X R5, RZ, RZ, RZ, P1 ;  /* 0x000000ffff057224 */ /* 0x000fc800008e06ff */
[----:B------:R-:W-:-:S08]  /*97c0*/  IMAD.WIDE.U32.X R4, R23, UR9, R4, P3 ;  /* 0x0000000917047c25 */ /* 0x000fd000098e0404 */
.L_x_171:
[----:B------:R-:W-:Y:S01]  /*97d0*/  ISETP.NE.AND P1, PT, R2, 0x1, PT ;  /* 0x000000010200780c */ /* 0x000fe20003f25270 */
[----:B------:R-:W-:Y:S01]  /*97e0*/  ULDC UR4, c[0x0][0x648] ;  /* 0x0001920000047ab9 */ /* 0x000fe20000000800 */
[----:B------:R-:W-:Y:S01]  /*97f0*/  LOP3.LUT R20, R20, UR29, RZ, 0xc0, !PT ;  /* 0x0000001d14147c12 */ /* 0x000fe2000f8ec0ff */
[----:B------:R-:W-:Y:S01]  /*9800*/  IMAD.MOV R22, RZ, RZ, -R22 ;  /* 0x000000ffff167224 */ /* 0x000fe200078e0a16 */
[----:B------:R-:W-:Y:S01]  /*9810*/  SHF.R.U64 R5, R4, UR4, R5 ;  /* 0x0000000404057c19 */ /* 0x000fe20008001205 */
[----:B------:R-:W-:Y:S01]  /*9820*/  ULDC UR4, c[0x0][0x638] ;  /* 0x00018e0000047ab9 */ /* 0x000fe20000000800 */
[----:B------:R-:W-:Y:S01]  /*9830*/  LOP3.LUT R6, R9, UR13, RZ, 0xc0, !PT ;  /* 0x0000000d09067c12 */ /* 0x000fe2000f8ec0ff */
[----:B------:R-:W-:Y:S02]  /*9840*/  ULDC UR5, c[0x0][0x610] ;  /* 0x0001840000057ab9 */ /* 0x000fe40000000800 */
[----:B------:R-:W-:Y:S02]  /*9850*/  IMAD.MOV R4, RZ, RZ, -R5 ;  /* 0x000000ffff047224 */ /* 0x000fe400078e0a05 */
[----:B------:R-:W-:-:S02]  /*9860*/  IMAD R20, R5, UR21, R20 ;  /* 0x0000001505147c24 */ /* 0x000fc4000f8e0214 */
[----:B0-----:R-:W-:Y:S02]  /*9870*/  @P1 IMAD R15, R21, R22, R14 ;  /* 0x00000016150f1224 */ /* 0x001fe400078e020e */
[----:B------:R-:W-:Y:S01]  /*9880*/  IMAD R19, R4, UR4, R19 ;  /* 0x0000000404137c24 */ /* 0x000fe2000f8e0213 */
[----:B------:R-:W-:Y:S01]  /*9890*/  ULDC UR4, c[0x0][0x600] ;  /* 0x0001800000047ab9 */ /* 0x000fe20000000800 */
[----:B------:R-:W-:Y:S02]  /*98a0*/  IMAD R15, R20, UR5, R15 ;  /* 0x00000005140f7c24 */ /* 0x000fe4000f8e020f */
[----:B------:R-:W-:Y:S02]  /*98b0*/  IMAD R6, R19, UR4, R6 ;  /* 0x0000000413067c24 */ /* 0x000fe4000f8e0206 */
[----:B------:R-:W-:-:S03]  /*98c0*/  IMAD.MOV.U32 R4, RZ, RZ, 0x1 ;  /* 0x00000001ff047424 */ /* 0x000fc600078e00ff */
[----:B------:R-:W-:Y:S02]  /*98d0*/  SEL R20, R6, R15, !P1 ;  /* 0x0000000f06147207 */ /* 0x000fe40004800000 */
[----:B------:R-:W-:-:S07]  /*98e0*/  SEL R19, R15, R6, !P1 ;  /* 0x000000060f137207 */ /* 0x000fce0004800000 */
.L_x_169:
[----:B------:R-:W-:Y:S05]  /*98f0*/  BSYNC B1 ;  /* 0x0000000000017941 */ /* 0x000fea0003800000 */
.L_x_168:
[----:B------:R-:W-:-:S13]  /*9900*/  LOP3.LUT P1, RZ, R4, 0xff, RZ, 0xc0, !PT ;  /* 0x000000ff04ff7812 */ /* 0x000fda000782c0ff */
[----:B------:R-:W-:Y:S05]  /*9910*/  @P1 BRA `(.L_x_172) ;  /* 0xfffffff000c41947 */ /* 0x000fea000383ffff */
[----:B------:R-:W-:Y:S05]  /*9920*/  BSYNC B0 ;  /* 0x0000000000007941 */ /* 0x000fea0003800000 */
.L_x_160:
[----:B------:R-:W-:-:S03]  /*9930*/  UMOV UR4, 0xffffffff ;  /* 0xffffffff00047882 */ /* 0x000fc60000000000 */
[----:B------:R-:W-:Y:S05]  /*9940*/  BRA.DIV UR4, `(.L_x_173) ;  /* 0x00000006043c7947 */ /* 0x000fea000b800000 */
[----:B------:R-:W-:-:S13]  /*9950*/  ELECT P6, URZ, PT ;  /* 0x00000000003f782f */ /* 0x000fda00038c0000 */
.L_x_188:
[----:B------:R-:W-:Y:S04]  /*9960*/  BSSY B0, `(.L_x_174) ;  /* 0x0000034000007945 */ /* 0x000fe80003800000 */
[----:B------:R-:W-:Y:S05]  /*9970*/  @!P6 BRA `(.L_x_175) ;  /* 0x0000000000c8e947 */ /* 0x000fea0003800000 */
[----:B------:R-:W-:-:S04]  /*9980*/  LOP3.LUT R18, R18, 0x2, RZ, 0xfc, !PT ;  /* 0x0000000212127812 */ /* 0x000fc800078efcff */
[----:B------:R-:W-:-:S13]  /*9990*/  ISETP.NE.AND P0, PT, R18, 0x3, PT ;  /* 0x000000031200780c */ /* 0x000fda0003f05270 */
[----:B------:R-:W-:Y:S05]  /*99a0*/  @!P0 BRA `(.L_x_176) ;  /* 0x0000000000048947 */ /* 0x000fea0003800000 */
[----:B------:R-:W-:Y:S01]  /*99b0*/  BPT.TRAP 0x1 ;  /* 0x000000040000795c */ /* 0x000fe20000300000 */
.L_x_176:
[----:B------:R-:W0:Y:S01]  /*99c0*/  S2R R3, SR_CgaCtaId ;  /* 0x0000000000037919 */ /* 0x000e220000008800 */
[----:B------:R-:W-:-:S04]  /*99d0*/  MOV R2, 0x400 ;  /* 0x0000040000027802 */ /* 0x000fc80000000f00 */
[----:B0-----:R-:W-:Y:S02]  /*99e0*/  LEA R3, R3, R2, 0x18 ;  /* 0x0000000203037211 */ /* 0x001fe400078ec0ff */
[----:B------:R-:W-:-:S03]  /*99f0*/  SHF.L.U32 R2, R0, 0x1f, RZ ;  /* 0x0000001f00027819 */ /* 0x000fc600000006ff */
[----:B------:R-:W-:-:S04]  /*9a00*/  VIADD R3, R3, 0x28 ;  /* 0x0000002803037836 */ /* 0x000fc80000000000 */
[C---:B------:R-:W-:Y:S02]  /*9a10*/  IMAD R7, R12.reuse, 0x8, R3 ;  /* 0x000000080c077824 */ /* 0x040fe400078e0203 */
[----:B------:R-:W-:Y:S02]  /*9a20*/  VIADD R12, R12, 0x1 ;  /* 0x000000010c0c7836 */ /* 0x000fe40000000000 */
[----:B------:R-:W0:Y:S03]  /*9a30*/  SYNCS.PHASECHK.TRANS64.TRYWAIT P0, [R7+URZ], R2 ;  /* 0x00000002070075a7 */ /* 0x000e26000800017f */
[----:B------:R-:W-:-:S04]  /*9a40*/  ISETP.NE.AND P1, PT, R12, 0x5, PT ;  /* 0x000000050c00780c */ /* 0x000fc80003f25270 */
[----:B------:R-:W-:Y:S02]  /*9a50*/  SEL R5, RZ, 0x1, P1 ;  /* 0x00000001ff057807 */ /* 0x000fe40000800000 */
[----:B------:R-:W-:Y:S02]  /*9a60*/  SEL R12, R12, RZ, P1 ;  /* 0x000000ff0c0c7207 */ /* 0x000fe40000800000 */
[----:B------:R-:W-:-:S03]  /*9a70*/  LOP3.LUT R5, R0, R5, RZ, 0x3c, !PT ;  /* 0x0000000500057212 */ /* 0x000fc600078e3cff */
[----:B------:R-:W-:Y:S01]  /*9a80*/  IMAD R9, R12, 0x8, R3 ;  /* 0x000000080c097824 */ /* 0x000fe200078e0203 */
[----:B------:R-:W-:Y:S01]  /*9a90*/  SHF.L.U32 R4, R5, 0x1f, RZ ;  /* 0x0000001f05047819 */ /* 0x000fe200000006ff */
[----:B0-----:R-:W-:Y:S06]  /*9aa0*/  @!P0 BRA `(.L_x_177) ;  /* 0x0000000400048947 */ /* 0x001fec0003800000 */
.L_x_189:
[----:B------:R-:W1:Y:S01]  /*9ab0*/  SYNCS.PHASECHK.TRANS64.TRYWAIT P0, [R9+URZ], R4 ;  /* 0x00000004090075a7 */ /* 0x000e62000800017f */
[----:B------:R-:W-:-:S05]  /*9ac0*/  VIADD R0, R12, 0x1 ;  /* 0x000000010c007836 */ /* 0x000fca0000000000 */
[----:B------:R-:W-:-:S04]  /*9ad0*/  ISETP.NE.AND P1, PT, R0, 0x5, PT ;  /* 0x000000050000780c */ /* 0x000fc80003f25270 */
[----:B0-----:R-:W-:Y:S02]  /*9ae0*/  SEL R2, RZ, 0x1, P1 ;  /* 0x00000001ff027807 */ /* 0x001fe40000800000 */
[----:B------:R-:W-:Y:S02]  /*9af0*/  SEL R0, R0, RZ, P1 ;  /* 0x000000ff00007207 */ /* 0x000fe40000800000 */
[----:B------:R-:W-:-:S03]  /*9b00*/  LOP3.LUT R7, R5, R2, RZ, 0x3c, !PT ;  /* 0x0000000205077212 */ /* 0x000fc600078e3cff */
[----:B------:R-:W-:Y:S01]  /*9b10*/  IMAD R6, R0, 0x8, R3 ;  /* 0x0000000800067824 */ /* 0x000fe200078e0203 */
[----:B------:R-:W-:Y:S01]  /*9b20*/  SHF.L.U32 R5, R7, 0x1f, RZ ;  /* 0x0000001f07057819 */ /* 0x000fe200000006ff */
[----:B-1----:R-:W-:Y:S06]  /*9b30*/  @!P0 BRA `(.L_x_178) ;  /* 0x0000000000f48947 */ /* 0x002fec0003800000 */
.L_x_190:
[----:B------:R-:W1:Y:S01]  /*9b40*/  SYNCS.PHASECHK.TRANS64.TRYWAIT P0, [R6+URZ], R5 ;  /* 0x00000005060075a7 */ /* 0x000e62000800017f */
[----:B------:R-:W-:-:S05]  /*9b50*/  VIADD R0, R0, 0x1 ;  /* 0x0000000100007836 */ /* 0x000fca0000000000 */
[----:B------:R-:W-:-:S04]  /*9b60*/  ISETP.NE.AND P1, PT, R0, 0x5, PT ;  /* 0x000000050000780c */ /* 0x000fc80003f25270 */
[----:B------:R-:W-:Y:S02]  /*9b70*/  SEL R2, RZ, 0x1, P1 ;  /* 0x00000001ff027807 */ /* 0x000fe40000800000 */
[----:B------:R-:W-:Y:S02]  /*9b80*/  SEL R0, R0, RZ, P1 ;  /* 0x000000ff00007207 */ /* 0x000fe40000800000 */
[----:B------:R-:W-:-:S03]  /*9b90*/  LOP3.LUT R7, R7, R2, RZ, 0x3c, !PT ;  /* 0x0000000207077212 */ /* 0x000fc600078e3cff */
[----:B0-----:R-:W-:Y:S01]  /*9ba0*/  IMAD R9, R0, 0x8, R3 ;  /* 0x0000000800097824 */ /* 0x001fe200078e0203 */
[----:B------:R-:W-:Y:S01]  /*9bb0*/  SHF.L.U32 R4, R7, 0x1f, RZ ;  /* 0x0000001f07047819 */ /* 0x000fe200000006ff */
[----:B-1----:R-:W-:Y:S06]  /*9bc0*/  @!P0 BRA `(.L_x_179) ;  /* 0x0000000000e48947 */ /* 0x002fec0003800000 */
.L_x_191:
[----:B------:R-:W1:Y:S01]  /*9bd0*/  SYNCS.PHASECHK.TRANS64.TRYWAIT P0, [R9+URZ], R4 ;  /* 0x00000004090075a7 */ /* 0x000e62000800017f */
[----:B------:R-:W-:-:S05]  /*9be0*/  VIADD R0, R0, 0x1 ;  /* 0x0000000100007836 */ /* 0x000fca0000000000 */
[----:B------:R-:W-:-:S04]  /*9bf0*/  ISETP.NE.AND P1, PT, R0, 0x5, PT ;  /* 0x000000050000780c */ /* 0x000fc80003f25270 */
[----:B------:R-:W-:Y:S02]  /*9c00*/  SEL R2, RZ, 0x1, P1 ;  /* 0x00000001ff027807 */ /* 0x000fe40000800000 */
[----:B------:R-:W-:Y:S02]  /*9c10*/  SEL R0, R0, RZ, P1 ;  /* 0x000000ff00007207 */ /* 0x000fe40000800000 */
[----:B------:R-:W-:Y:S01]  /*9c20*/  LOP3.LUT R2, R7, R2, RZ, 0x3c, !PT ;  /* 0x0000000207027212 */ /* 0x000fe200078e3cff */
[----:B-1----:R-:W-:Y:S06]  /*9c30*/  @!P0 BRA `(.L_x_180) ;  /* 0x0000000000dc8947 */ /* 0x002fec0003800000 */
.L_x_192:
[----:B------:R-:W-:Y:S01]  /*9c40*/  IMAD R3, R0, 0x8, R3 ;  /* 0x0000000800037824 */ /* 0x000fe200078e0203 */
[----:B------:R-:W-:-:S07]  /*9c50*/  SHF.L.U32 R0, R2, 0x1f, RZ ;  /* 0x0000001f02007819 */ /* 0x000fce00000006ff */
.L_x_181:
[----:B--2---:R2:W3:Y:S02]  /*9c60*/  SYNCS.PHASECHK.TRANS64.TRYWAIT P0, [R3+URZ], R0 ;  /* 0x00000000030075a7 */ /* 0x0044e4000800017f */
[----:B---3--:R-:W-:Y:S05]  /*9c70*/  @!P0 NANOSLEEP.SYNCS 0x989680 ;  /* 0x009896800000895d */ /* 0x008fea0003900000 */
[----:B------:R-:W3:Y:S02]  /*9c80*/  @!P0 SYNCS.PHASECHK.TRANS64 P0, [R3+URZ], R0 ;  /* 0x00000000030085a7 */ /* 0x000ee4000800007f */
[----:B---3--:R-:W-:Y:S05]  /*9c90*/  @!P0 BRA `(.L_x_181) ;  /* 0xfffffffc00f08947 */ /* 0x008fea000383ffff */
.L_x_175:
[----:B------:R-:W-:Y:S05]  /*9ca0*/  BSYNC B0 ;  /* 0x0000000000007941 */ /* 0x000fea0003800000 */
.L_x_174:
[----:B------:R-:W-:Y:S05]  /*9cb0*/  EXIT ;  /* 0x000000000000794d */ /* 0x000fea0003800000 */
.L_x_17:
[----:B-1----:R1:W2:Y:S02]  /*9cc0*/  SYNCS.PHASECHK.TRANS64.TRYWAIT P1, [R3+URZ], R0 ;  /* 0x00000000030075a7 */ /* 0x0022a4000802017f */
[----:B--2---:R-:W-:Y:S05]  /*9cd0*/  @!P1 NANOSLEEP.SYNCS 0x989680 ;  /* 0x009896800000995d */ /* 0x004fea0003900000 */
[----:B------:R-:W2:Y:S02]  /*9ce0*/  @!P1 SYNCS.PHASECHK.TRANS64 P1, [R3+URZ], R0 ;  /* 0x00000000030095a7 */ /* 0x000ea4000802007f */
[----:B--2---:R-:W-:Y:S05]  /*9cf0*/  @!P1 BRA `(.L_x_17) ;  /* 0xfffffffc00f09947 */ /* 0x004fea000383ffff */
[----:B------:R-:W-:Y:S05]  /*9d00*/  BRA `(.L_x_16) ;  /* 0xffffff7800007947 */ /* 0x000fea000383ffff */
.L_x_22:
[----:B-1----:R-:W-:-:S04]  /*9d10*/  IMAD.U32 R4, RZ, RZ, UR4 ;  /* 0x00000004ff047e24 */ /* 0x002fc8000f8e00ff */
[----:B------:R1:W2:Y:S03]  /*9d20*/  SYNCS.PHASECHK.TRANS64.TRYWAIT P1, [R4+URZ], R3 ;  /* 0x00000003040075a7 */ /* 0x0002a6000802017f */
[----:B--2---:R-:W-:Y:S05]  /*9d30*/  @!P1 NANOSLEEP.SYNCS 0x989680 ;  /* 0x009896800000995d */ /* 0x004fea0003900000 */
[----:B------:R-:W2:Y:S02]  /*9d40*/  @!P1 SYNCS.PHASECHK.TRANS64 P1, [R4+URZ], R3 ;  /* 0x00000003040095a7 */ /* 0x000ea4000802007f */
[----:B--2---:R-:W-:Y:S05]  /*9d50*/  @!P1 BRA `(.L_x_22) ;  /* 0xfffffffc00ec9947 */ /* 0x004fea000383ffff */
[----:B------:R-:W-:Y:S05]  /*9d60*/  BRA `(.L_x_21) ;  /* 0xffffff8400a47947 */ /* 0x000fea000383ffff */
.L_x_161:
[----:B------:R-:W-:Y:S01]  /*9d70*/  BSSY B1, `(.L_x_182) ;  /* 0x0000006000017945 */ /* 0x000fe20003800000 */
[----:B------:R-:W-:-:S07]  /*9d80*/  IMAD.MOV.U32 R15, RZ, RZ, -0x1 ;  /* 0xffffffffff0f7424 */ /* 0x000fce00078e00ff */
[----:B------:R-:W-:Y:S05]  /*9d90*/  WARPSYNC.COLLECTIVE R15, `(.L_x_183) ;  /* 0x000000000f0c7348 */ /* 0x000fea0003c00000 */
[----:B------:R-:W-:Y:S02]  /*9da0*/  ELECT P6, UR62, PT ;  /* 0x00000000003e782f */ /* 0x000fe400038c0000 */
[----:B------:R-:W-:Y:S01]  /*9db0*/  MOV R14, UR62 ;  /* 0x0000003e000e7c02 */ /* 0x000fe20008000f00 */
[----:B------:R-:W-:Y:S10]  /*9dc0*/  ENDCOLLECTIVE ;  /* 0x000000000000791b */ /* 0x000ff40003800000 */
.L_x_183:
[----:B------:R-:W-:Y:S05]  /*9dd0*/  BSYNC B1 ;  /* 0x0000000000017941 */ /* 0x000fea0003800000 */
.L_x_182:
[----:B------:R-:W-:Y:S05]  /*9de0*/  BRA `(.L_x_184) ;  /* 0xffffffec009c7947 */ /* 0x000fea000383ffff */
.L_x_164:
[----:B0-----:R0:W1:Y:S02]  /*9df0*/  SYNCS.PHASECHK.TRANS64.TRYWAIT P1, [R14+URZ+0x28], R7 ;  /* 0x000028070e0075a7 */ /* 0x001064000802017f */
[----:B-1----:R-:W-:Y:S05]  /*9e00*/  @!P1 NANOSLEEP.SYNCS 0x989680 ;  /* 0x009896800000995d */ /* 0x002fea0003900000 */
[----:B------:R-:W1:Y:S02]  /*9e10*/  @!P1 SYNCS.PHASECHK.TRANS64 P1, [R14+URZ+0x28], R7 ;  /* 0x000028070e0095a7 */ /* 0x000e64000802007f */
[----:B-1----:R-:W-:Y:S05]  /*9e20*/  @!P1 BRA `(.L_x_164) ;  /* 0xfffffffc00f09947 */ /* 0x002fea000383ffff */
[----:B------:R-:W-:Y:S05]  /*9e30*/  BRA `(.L_x_185) ;  /* 0xffffffec00d07947 */ /* 0x000fea000383ffff */
.L_x_173:
[----:B------:R-:W-:Y:S01]  /*9e40*/  BSSY B0, `(.L_x_186) ;  /* 0x0000006000007945 */ /* 0x000fe20003800000 */
[----:B------:R-:W-:-:S07]  /*9e50*/  IMAD.MOV.U32 R15, RZ, RZ, -0x1 ;  /* 0xffffffffff0f7424 */ /* 0x000fce00078e00ff */
[----:B------:R-:W-:Y:S05]  /*9e60*/  WARPSYNC.COLLECTIVE R15, `(.L_x_187) ;  /* 0x000000000f0c7348 */ /* 0x000fea0003c00000 */
[----:B------:R-:W-:Y:S02]  /*9e70*/  ELECT P6, UR62, PT ;  /* 0x00000000003e782f */ /* 0x000fe400038c0000 */
[----:B------:R-:W-:Y:S01]  /*9e80*/  MOV R14, UR62 ;  /* 0x0000003e000e7c02 */ /* 0x000fe20008000f00 */
[----:B------:R-:W-:Y:S10]  /*9e90*/  ENDCOLLECTIVE ;  /* 0x000000000000791b */ /* 0x000ff40003800000 */
.L_x_187:
[----:B------:R-:W-:Y:S05]  /*9ea0*/  BSYNC B0 ;  /* 0x0000000000007941 */ /* 0x000fea0003800000 */
.L_x_186:
[----:B------:R-:W-:Y:S05]  /*9eb0*/  BRA `(.L_x_188) ;  /* 0xfffffff800a87947 */ /* 0x000fea000383ffff */
.L_x_177:
[----:B0-----:R0:W1:Y:S02]  /*9ec0*/  SYNCS.PHASECHK.TRANS64.TRYWAIT P0, [R7+URZ], R2 ;  /* 0x00000002070075a7 */ /* 0x001064000800017f */
[----:B-1----:R-:W-:Y:S05]  /*9ed0*/  @!P0 NANOSLEEP.SYNCS 0x989680 ;  /* 0x009896800000895d */ /* 0x002fea0003900000 */
[----:B------:R-:W1:Y:S02]  /*9ee0*/  @!P0 SYNCS.PHASECHK.TRANS64 P0, [R7+URZ], R2 ;  /* 0x00000002070085a7 */ /* 0x000e64000800007f */
[----:B-1----:R-:W-:Y:S05]  /*9ef0*/  @!P0 BRA `(.L_x_177) ;  /* 0xfffffffc00f08947 */ /* 0x002fea000383ffff */
[----:B------:R-:W-:Y:S05]  /*9f00*/  BRA `(.L_x_189) ;  /* 0xfffffff800e87947 */ /* 0x000fea000383ffff */
.L_x_178:
[----:B0-----:R0:W1:Y:S02]  /*9f10*/  SYNCS.PHASECHK.TRANS64.TRYWAIT P0, [R9+URZ], R4 ;  /* 0x00000004090075a7 */ /* 0x001064000800017f */
[----:B-1----:R-:W-:Y:S05]  /*9f20*/  @!P0 NANOSLEEP.SYNCS 0x989680 ;  /* 0x009896800000895d */ /* 0x002fea0003900000 */
[----:B------:R-:W1:Y:S02]  /*9f30*/  @!P0 SYNCS.PHASECHK.TRANS64 P0, [R9+URZ], R4 ;  /* 0x00000004090085a7 */ /* 0x000e64000800007f */
[----:B-1----:R-:W-:Y:S05]  /*9f40*/  @!P0 BRA `(.L_x_178) ;  /* 0xfffffffc00f08947 */ /* 0x002fea000383ffff */
[----:B------:R-:W-:Y:S05]  /*9f50*/  BRA `(.L_x_190) ;  /* 0xfffffff800f87947 */ /* 0x000fea000383ffff */
.L_x_179:
[----:B0-----:R0:W1:Y:S02]  /*9f60*/  SYNCS.PHASECHK.TRANS64.TRYWAIT P0, [R6+URZ], R5 ;  /* 0x00000005060075a7 */ /* 0x001064000800017f */
[----:B-1----:R-:W-:Y:S05]  /*9f70*/  @!P0 NANOSLEEP.SYNCS 0x989680 ;  /* 0x009896800000895d */ /* 0x002fea0003900000 */
[----:B------:R-:W1:Y:S02]  /*9f80*/  @!P0 SYNCS.PHASECHK.TRANS64 P0, [R6+URZ], R5 ;  /* 0x00000005060085a7 */ /* 0x000e64000800007f */
[----:B-1----:R-:W-:Y:S05]  /*9f90*/  @!P0 BRA `(.L_x_179) ;  /* 0xfffffffc00f08947 */ /* 0x002fea000383ffff */
[----:B------:R-:W-:Y:S05]  /*9fa0*/  BRA `(.L_x_191) ;  /* 0xfffffffc00087947 */ /* 0x000fea000383ffff */
.L_x_180:
[----:B-1----:R1:W2:Y:S02]  /*9fb0*/  SYNCS.PHASECHK.TRANS64.TRYWAIT P0, [R9+URZ], R4 ;  /* 0x00000004090075a7 */ /* 0x0022a4000800017f */
[----:B--2---:R-:W-:Y:S05]  /*9fc0*/  @!P0 NANOSLEEP.SYNCS 0x989680 ;  /* 0x009896800000895d */ /* 0x004fea0003900000 */
[----:B------:R-:W2:Y:S02]  /*9fd0*/  @!P0 SYNCS.PHASECHK.TRANS64 P0, [R9+URZ], R4 ;  /* 0x00000004090085a7 */ /* 0x000ea4000800007f */
[----:B--2---:R-:W-:Y:S05]  /*9fe0*/  @!P0 BRA `(.L_x_180) ;  /* 0xfffffffc00f08947 */ /* 0x004fea000383ffff */
[----:B------:R-:W-:Y:S05]  /*9ff0*/  BRA `(.L_x_192) ;  /* 0xfffffffc00107947 */ /* 0x000fea000383ffff */
.L_x_193:
[----:B------:R-:W-:-:S00]  /*a000*/  BRA `(.L_x_193) ;  /* 0xfffffffc00fc7947 */ /* 0x000fc0000383ffff */
[----:B------:R-:W-:-:S00]  /*a010*/  NOP ;  /* 0x0000000000007918 */ /* 0x000fc00000000000 */
        /* <DEDUP_REMOVED lines=14> */
.L_x_194:


//--------------------- .nv.global.init           --------------------------
	.section	.nv.global.init,"aw",@progbits
.nv.global.init:
	.type		$str$22,@object
	.size		$str$22,($str$23 - $str$22)
$str$22:
        /*0000*/ 	.byte	0x6b, 0x5f, 0x74, 0x69, 0x6c, 0x65, 0x5f, 0x63, 0x6f, 0x75, 0x6e, 0x74, 0x20, 0x3e, 0x3d, 0x20
        /*0010*/ 	.byte	0x31, 0x00
	.type		$str$23,@object
	.size		$str$23,(__unnamed_1 - $str$23)
$str$23:
        /*0012*/ 	.byte	0x2f, 0x74, 0x6d, 0x70, 0x2f, 0x63, 0x75, 0x74, 0x6c, 0x61, 0x73, 0x73, 0x5f, 0x73, 0x77, 0x65
        /*0022*/ 	.byte	0x65, 0x70, 0x5f, 0x73, 0x72, 0x63, 0x2f, 0x69, 0x6e, 0x63, 0x6c, 0x75, 0x64, 0x65, 0x2f, 0x63
        /*0032*/ 	.byte	0x75, 0x74, 0x6c, 0x61, 0x73, 0x73, 0x2f, 0x67, 0x65, 0x6d, 0x6d, 0x2f, 0x63, 0x6f, 0x6c, 0x6c
        /*0042*/ 	.byte	0x65, 0x63, 0x74, 0x69, 0x76, 0x65, 0x2f, 0x73, 0x6d, 0x39, 0x30, 0x5f, 0x6d, 0x6d, 0x61, 0x5f
        /*0052*/ 	.byte	0x74, 0x6d, 0x61, 0x5f, 0x67, 0x6d, 0x6d, 0x61, 0x5f, 0x73, 0x73, 0x5f, 0x77, 0x61, 0x72, 0x70
        /*0062*/ 	.byte	0x73, 0x70, 0x65, 0x63, 0x69, 0x61, 0x6c, 0x69, 0x7a, 0x65, 0x64, 0x2e, 0x68, 0x70, 0x70, 0x00
	.type		__unnamed_1,@object
	.size		__unnamed_1,(.L_0 - __unnamed_1)
__unnamed_1:
        /*0072*/ 	.byte	0x76, 0x6f, 0x69, 0x64, 0x20, 0x63, 0x75, 0x74, 0x6c, 0x61, 0x73, 0x73, 0x3a, 0x3a, 0x67, 0x65
        /* <DEDUP_REMOVED lines=176> */
        /*0b82*/ 	.byte	0x74, 0x65, 0x3a, 0x3a, 0x69, 0x64, 0x65, 0x6e, 0x74, 0x69, 0x74, 0x79, 0x5d, 0x00
.L_0:


//--------------------- .nv.shared._ZN7cutlass13device_kernelINS_4gemm6kernel13GemmUniversalIN4cute5tupleIJiiiiEEENS1_10collective13CollectiveMmaINS1_34MainloopSm90TmaGmmaWarpSpecializedILi5ENS5_IJNS4_1CILi1EEESB_SB_EEENS1_35KernelTmaWarpSpecializedCooperativeEEENS5_IJNSA_ILi256EEENSA_ILi64EEENSA_ILi128EEEEEENS_10tfloat32_tENS5_IJlSB_lEEESJ_SK_NS4_8TiledMMAINS4_8MMA_AtomIJNS4_4SM904GMMA29MMA_64x64x8_F32TF32TF32_SS_TNILNSO_7ScaleInE1ELSQ_1EEEEEENS4_6LayoutINS5_IJNSA_ILi2EEESB_SB_EEENS5_IJSB_NSA_ILi0EEESW_EEEEENS5_IJNS4_10UnderscoreESZ_SZ_EEEEENS4_13SM90_TMA_LOADENS4_14ComposedLayoutINS4_7SwizzleILi3ELi4ELi3EEENS4_18smem_ptr_flag_bitsILi32EEENST_INS5_IJNSA_ILi8EEENSA_ILi32EEEEEENS5_IJS19_SB_EEEEEEEvNS4_8identityES12_S1D_vS1E_EENS_8epilogue10collective6detail29Sm90TmaWarpSpecializedAdapterINS1H_15DefaultEpilogueISJ_SK_SK_NS1G_6thread17LinearCombinationISJ_Li1EffLNS1L_9ScaleType4KindE0ELNS_15FloatRoundStyleE2ESJ_EENS1_15EpilogueDefaultEEEEEvvEEEEvNT_6ParamsE --------------------------
	.section	.nv.shared._ZN7cutlass13device_kernelINS_4gemm6kernel13GemmUniversalIN4cute5tupleIJiiiiEEENS1_10collective13CollectiveMmaINS1_34MainloopSm90TmaGmmaWarpSpecializedILi5ENS5_IJNS4_1CILi1EEESB_SB_EEENS1_35KernelTmaWarpSpecializedCooperativeEEENS5_IJNSA_ILi256EEENSA_ILi64EEENSA_ILi128EEEEEENS_10tfloat32_tENS5_IJlSB_lEEESJ_SK_NS4_8TiledMMAINS4_8MMA_AtomIJNS4_4SM904GMMA29MMA_64x64x8_F32TF32TF32_SS_TNILNSO_7ScaleInE1ELSQ_1EEEEEENS4_6LayoutINS5_IJNSA_ILi2EEESB_SB_EEENS5_IJSB_NSA_ILi0EEESW_EEEEENS5_IJNS4_10UnderscoreESZ_SZ_EEEEENS4_13SM90_TMA_LOADENS4_14ComposedLayoutINS4_7SwizzleILi3ELi4ELi3EEENS4_18smem_ptr_flag_bitsILi32EEENST_INS5_IJNSA_ILi8EEENSA_ILi32EEEEEENS5_IJS19_SB_EEEEEEEvNS4_8identityES12_S1D_vS1E_EENS_8epilogue10collective6detail29Sm90TmaWarpSpecializedAdapterINS1H_15DefaultEpilogueISJ_SK_SK_NS1G_6thread17LinearCombinationISJ_Li1EffLNS1L_9ScaleType4KindE0ELNS_15FloatRoundStyleE2ESJ_EENS1_15EpilogueDefaultEEEEEvvEEEEvNT_6ParamsE,"aw",@nobits
	.sectionflags	@""
	.align	16
	.zero		1024


//--------------------- .nv.shared.reserved.0     --------------------------
	.section	.nv.shared.reserved.0,"aw",@nobits
	.weak		__nv_reservedSMEM_offset_0_alias
	.size		__nv_reservedSMEM_offset_0_alias, 0, 0
	.other		__nv_reservedSMEM_offset_0_alias,@"STO_CUDA_RESERVED_SHARED STV_DEFAULT"
__nv_reservedSMEM_offset_0_alias:
	.zero		0


//--------------------- .nv.global                --------------------------
	.section	.nv.global,"aw",@nobits
.nv.global:
	.type		_ZN39_INTERNAL_ed26fe44_4_k_cu_f92d5c13_62294cute1_E,@object
	.size		_ZN39_INTERNAL_ed26fe44_4_k_cu_f92d5c13_62294cute1_E,(_ZN39_INTERNAL_ed26fe44_4_k_cu_f92d5c13_62294cuda3std3__45__cpo6cbeginE - _ZN39_INTERNAL_ed26fe44_4_k_cu_f92d5c13_62294cute1_E)
_ZN39_INTERNAL_ed26fe44_4_k_cu_f92d5c13_62294cute1_E:
	.zero		1
	.type		_ZN39_INTERNAL_ed26fe44_4_k_cu_f92d5c13_62294cuda3std3__45__cpo6cbeginE,@object
	.size		_ZN39_INTERNAL_ed26fe44_4_k_cu_f92d5c13_62294cuda3std3__45__cpo6cbeginE,(_ZN39_INTERNAL_ed26fe44_4_k_cu_f92d5c13_62294cuda3std3__48in_placeE - _ZN39_INTERNAL_ed26fe44_4_k_cu_f92d5c13_62294cuda3std3__45__cpo6cbeginE)
_ZN39_INTERNAL_ed26fe44_4_k_cu_f92d5c13_62294cuda3std3__45__cpo6cbeginE:
	.zero		1
	.type		_ZN39_INTERNAL_ed26fe44_4_k_cu_f92d5c13_62294cuda3std3__48in_placeE,@object
	.size		_ZN39_INTERNAL_ed26fe44_4_k_cu_f92d5c13_62294cuda3std3__48in_placeE,(_ZN39_INTERNAL_ed26fe44_4_k_cu_f92d5c13_62294cuda3std6ranges3__45__cpo9iter_moveE - _ZN39_INTERNAL_ed26fe44_4_k_cu_f92d5c13_62294cuda3std3__48in_placeE)
_ZN39_INTERNAL_ed26fe44_4_k_cu_f92d5c13_62294cuda3std3__48in_placeE:
	.zero		1
	.type		_ZN39_INTERNAL_ed26fe44_4_k_cu_f92d5c13_62294cuda3std6ranges3__45__cpo9iter_moveE,@object
	.size		_ZN39_INTERNAL_ed26fe44_4_k_cu_f92d5c13_62294cuda3std6ranges3__45__cpo9iter_moveE,(_ZN39_INTERNAL_ed26fe44_4_k_cu_f92d5c13_62294cuda3std3__45__cpo5beginE - _ZN39_INTERNAL_ed26fe44_4_k_cu_f92d5c13_62294cuda3std6ranges3__45__cpo9iter_moveE)
_ZN39_INTERNAL_ed26fe44_4_k_cu_f92d5c13_62294cuda3std6ranges3__45__cpo9iter_moveE:
	.zero		1
	.type		_ZN39_INTERNAL_ed26fe44_4_k_cu_f92d5c13_62294cuda3std3__45__cpo5beginE,@object
	.size		_ZN39_INTERNAL_ed26fe44_4_k_cu_f92d5c13_62294cuda3std3__45__cpo5beginE,(_ZN39_INTERNAL_ed26fe44_4_k_cu_f92d5c13_62294cuda3std3__441_GLOBAL__N__ed26fe44_4_k_cu_f92d5c13_62296ignoreE - _ZN39_INTERNAL_ed26fe44_4_k_cu_f92d5c13_62294cuda3std3__45__cpo5beginE)
_ZN39_INTERNAL_ed26fe44_4_k_cu_f92d5c13_62294cuda3std3__45__cpo5beginE:
	.zero		1
	.type		_ZN39_INTERNAL_ed26fe44_4_k_cu_f92d5c13_62294cuda3std3__441_GLOBAL__N__ed26fe44_4_k_cu_f92d5c13_62296ignoreE,@object
	.size		_ZN39_INTERNAL_ed26fe44_4_k_cu_f92d5c13_62294cuda3std3__441_GLOBAL__N__ed26fe44_4_k_cu_f92d5c13_62296ignoreE,(_ZN39_INTERNAL_ed26fe44_4_k_cu_f92d5c13_62294cute7productE - _ZN39_INTERNAL_ed26fe44_4_k_cu_f92d5c13_62294cuda3std3__441_GLOBAL__N__ed26fe44_4_k_cu_f92d5c13_62296ignoreE)
_ZN39_INTERNAL_ed26fe44_4_k_cu_f92d5c13_62294cuda3std3__441_GLOBAL__N__ed26fe44_4_k_cu_f92d5c13_62296ignoreE:
	.zero		1
	.type		_ZN39_INTERNAL_ed26fe44_4_k_cu_f92d5c13_62294cute7productE,@object
	.size		_ZN39_INTERNAL_ed26fe44_4_k_cu_f92d5c13_62294cute7productE,(_ZN39_INTERNAL_ed26fe44_4_k_cu_f92d5c13_62294cuda3std3__45__cpo3endE - _ZN39_INTERNAL_ed26fe44_4_k_cu_f92d5c13_62294cute7productE)
_ZN39_INTERNAL_ed26fe44_4_k_cu_f92d5c13_62294cute7productE:
	.zero		1
	.type		_ZN39_INTERNAL_ed26fe44_4_k_cu_f92d5c13_62294cuda3std3__45__cpo3endE,@object
	.size		_ZN39_INTERNAL_ed26fe44_4_k_cu_f92d5c13_62294cuda3std3__45__cpo3endE,(_ZN39_INTERNAL_ed26fe44_4_k_cu_f92d5c13_62294cuda3std3__419piecewise_constructE - _ZN39_INTERNAL_ed26fe44_4_k_cu_f92d5c13_62294cuda3std3__45__cpo3endE)
_ZN39_INTERNAL_ed26fe44_4_k_cu_f92d5c13_62294cuda3std3__45__cpo3endE:
	.zero		1
	.type		_ZN39_INTERNAL_ed26fe44_4_k_cu_f92d5c13_62294cuda3std3__419piecewise_constructE,@object
	.size		_ZN39_INTERNAL_ed26fe44_4_k_cu_f92d5c13_62294cuda3std3__419piecewise_constructE,(_ZN39_INTERNAL_ed26fe44_4_k_cu_f92d5c13_62294cuda3std3__45__cpo4cendE - _ZN39_INTERNAL_ed26fe44_4_k_cu_f92d5c13_62294cuda3std3__419piecewise_constructE)
_ZN39_INTERNAL_ed26fe44_4_k_cu_f92d5c13_62294cuda3std3__419piecewise_constructE:
	.zero		1
	.type		_ZN39_INTERNAL_ed26fe44_4_k_cu_f92d5c13_62294cuda3std3__45__cpo4cendE,@object
	.size		_ZN39_INTERNAL_ed26fe44_4_k_cu_f92d5c13_62294cuda3std3__45__cpo4cendE,(_ZN39_INTERNAL_ed26fe44_4_k_cu_f92d5c13_62294cuda3std6ranges3__45__cpo4swapE - _ZN39_INTERNAL_ed26fe44_4_k_cu_f92d5c13_62294cuda3std3__45__cpo4cendE)
_ZN39_INTERNAL_ed26fe44_4_k_cu_f92d5c13_62294cuda3std3__45__cpo4cendE:
	.zero		1
	.type		_ZN39_INTERNAL_ed26fe44_4_k_cu_f92d5c13_62294cuda3std6ranges3__45__cpo4swapE,@object
	.size		_ZN39_INTERNAL_ed26fe44_4_k_cu_f92d5c13_62294cuda3std6ranges3__45__cpo4swapE,(.L_8 - _ZN39_INTERNAL_ed26fe44_4_k_cu_f92d5c13_62294cuda3std6ranges3__45__cpo4swapE)
_ZN39_INTERNAL_ed26fe44_4_k_cu_f92d5c13_62294cuda3std6ranges3__45__cpo4swapE:
	.zero		1
.L_8:


//--------------------- .nv.constant0._ZN7cutlass13device_kernelINS_4gemm6kernel13GemmUniversalIN4cute5tupleIJiiiiEEENS1_10collective13CollectiveMmaINS1_34MainloopSm90TmaGmmaWarpSpecializedILi5ENS5_IJNS4_1CILi1EEESB_SB_EEENS1_35KernelTmaWarpSpecializedCooperativeEEENS5_IJNSA_ILi256EEENSA_ILi64EEENSA_ILi128EEEEEENS_10tfloat32_tENS5_IJlSB_lEEESJ_SK_NS4_8TiledMMAINS4_8MMA_AtomIJNS4_4SM904GMMA29MMA_64x64x8_F32TF32TF32_SS_TNILNSO_7ScaleInE1ELSQ_1EEEEEENS4_6LayoutINS5_IJNSA_ILi2EEESB_SB_EEENS5_IJSB_NSA_ILi0EEESW_EEEEENS5_IJNS4_10UnderscoreESZ_SZ_EEEEENS4_13SM90_TMA_LOADENS4_14ComposedLayoutINS4_7SwizzleILi3ELi4ELi3EEENS4_18smem_ptr_flag_bitsILi32EEENST_INS5_IJNSA_ILi8EEENSA_ILi32EEEEEENS5_IJS19_SB_EEEEEEEvNS4_8identityES12_S1D_vS1E_EENS_8epilogue10collective6detail29Sm90TmaWarpSpecializedAdapterINS1H_15DefaultEpilogueISJ_SK_SK_NS1G_6thread17LinearCombinationISJ_Li1EffLNS1L_9ScaleType4KindE0ELNS_15FloatRoundStyleE2ESJ_EENS1_15EpilogueDefaultEEEEEvvEEEEvNT_6ParamsE --------------------------
	.section	.nv.constant0._ZN7cutlass13device_kernelINS_4gemm6kernel13GemmUniversalIN4cute5tupleIJiiiiEEENS1_10collective13CollectiveMmaINS1_34MainloopSm90TmaGmmaWarpSpecializedILi5ENS5_IJNS4_1CILi1EEESB_SB_EEENS1_35KernelTmaWarpSpecializedCooperativeEEENS5_IJNSA_ILi256EEENSA_ILi64EEENSA_ILi128EEEEEENS_10tfloat32_tENS5_IJlSB_lEEESJ_SK_NS4_8TiledMMAINS4_8MMA_AtomIJNS4_4SM904GMMA29MMA_64x64x8_F32TF32TF32_SS_TNILNSO_7ScaleInE1ELSQ_1EEEEEENS4_6LayoutINS5_IJNSA_ILi2EEESB_SB_EEENS5_IJSB_NSA_ILi0EEESW_EEEEENS5_IJNS4_10UnderscoreESZ_SZ_EEEEENS4_13SM90_TMA_LOADENS4_14ComposedLayoutINS4_7SwizzleILi3ELi4ELi3EEENS4_18smem_ptr_flag_bitsILi32EEENST_INS5_IJNSA_ILi8EEENSA_ILi32EEEEEENS5_IJS19_SB_EEEEEEEvNS4_8identityES12_S1D_vS1E_EENS_8epilogue10collective6detail29Sm90TmaWarpSpecializedAdapterINS1H_15DefaultEpilogueISJ_SK_SK_NS1G_6thread17LinearCombinationISJ_Li1EffLNS1L_9ScaleType4KindE0ELNS_15FloatRoundStyleE2ESJ_EENS1_15EpilogueDefaultEEEEEvvEEEEvNT_6ParamsE,"a",@progbits
	.sectionflags	@""
	.align	4
.nv.constant0._ZN7cutlass13device_kernelINS_4gemm6kernel13GemmUniversalIN4cute5tupleIJiiiiEEENS1_10collective13CollectiveMmaINS1_34MainloopSm90TmaGmmaWarpSpecializedILi5ENS5_IJNS4_1CILi1EEESB_SB_EEENS1_35KernelTmaWarpSpecializedCooperativeEEENS5_IJNSA_ILi256EEENSA_ILi64EEENSA_ILi128EEEEEENS_10tfloat32_tENS5_IJlSB_lEEESJ_SK_NS4_8TiledMMAINS4_8MMA_AtomIJNS4_4SM904GMMA29MMA_64x64x8_F32TF32TF32_SS_TNILNSO_7ScaleInE1ELSQ_1EEEEEENS4_6LayoutINS5_IJNSA_ILi2EEESB_SB_EEENS5_IJSB_NSA_ILi0EEESW_EEEEENS5_IJNS4_10UnderscoreESZ_SZ_EEEEENS4_13SM90_TMA_LOADENS4_14ComposedLayoutINS4_7SwizzleILi3ELi4ELi3EEENS4_18smem_ptr_flag_bitsILi32EEENST_INS5_IJNSA_ILi8EEENSA_ILi32EEEEEENS5_IJS19_SB_EEEEEEEvNS4_8identityES12_S1D_vS1E_EENS_8epilogue10collective6detail29Sm90TmaWarpSpecializedAdapterINS1H_15DefaultEpilogueISJ_SK_SK_NS1G_6thread17LinearCombinationISJ_Li1EffLNS1L_9ScaleType4KindE0ELNS_15FloatRoundStyleE2ESJ_EENS1_15EpilogueDefaultEEEEEvvEEEEvNT_6ParamsE:
	.zero		1664


//--------------------- SYMBOLS --------------------------

	.type		.nv.reservedSmem.offset0,@object
	.size		.nv.reservedSmem.offset0,0x4
	.type		__assertfail,@function
